	.target	sm_90a

	.elftype	@"ET_EXEC"


//--------------------- .note.nv.tkinfo           --------------------------
	.section	.note.nv.tkinfo,"",@"SHT_NOTE"
	.sectionflags	@"SHF_NOTE_NV_TKINFO"
	.tkinfo
        /*0018*/ 	.word	0x00000002
        /*0030*/ 	.string	""
        /*0030*/ 	.string	"ptxas"
        /*0030*/ 	.string	"Cuda compilation tools, release 13.0, V13.0.88"
        /*0030*/ 	.string	"Build cuda_13.0.r13.0/compiler.36424714_0"
        /*0030*/ 	.string	"-arch sm_90a -m 64 "



//--------------------- .note.nv.cuinfo           --------------------------
	.section	.note.nv.cuinfo,"",@"SHT_NOTE"
	.sectionflags	@"SHF_NOTE_NV_CUINFO"
        /*0018*/ 	.short	0x0002
        /*001a*/ 	.short	0x005a
        /*001c*/ 	.short	0x0082
	.zero		2


//--------------------- .nv.info                  --------------------------
	.section	.nv.info,"",@"SHT_CUDA_INFO"
	.align	4


	//----- nvinfo : EIATTR_REGCOUNT
	.align		4
        /*0000*/ 	.byte	0x04, 0x2f
        /*0002*/ 	.short	(.L_12 - .L_11)
	.align		4
.L_11:
        /*0004*/ 	.word	index@(_ZN7cutlass6KernelINS_4gemm6kernel15Rank2KUniversalINS1_11threadblock13MmaMultistageINS1_9GemmShapeILi32ELi32ELi16EEENS_9transform11threadblock28PredicatedTileAccessIteratorINS_11MatrixShapeILi32ELi16EEEdNS_6layout11ColumnMajorELi1ENS8_31PitchLinearWarpStripedThreadMapINS_16PitchLinearShapeILi32ELi16EEELi128ENSG_ILi16ELi2EEELi1EEENS_5ArrayIdLi1ELb1EEELb0ENSD_9NoPermuteEEENS9_25RegularTileAccessIteratorISC_dNSD_43ColumnMajorTensorOpMultiplicandCongruous64bELi1ESJ_Li8EEELNS_4arch14CacheOperation4KindE0ENSA_INSB_ILi16ELi32EEEdNSD_8RowMajorELi0ESJ_SL_Lb0ESM_EENSO_ISU_dNSD_40RowMajorTensorOpMultiplicandCongruous64bELi0ESJ_Li8EEELST_0EdSV_NS4_9MmaPolicyINS1_4warp11MmaTensorOpINS6_ILi16ELi16ELi16EEEdSP_dSX_dSV_NS10_17MmaTensorOpPolicyINSR_3MmaINS6_ILi8ELi8ELi4EEELi32EdSV_dSE_dSV_NSR_13OpMultiplyAddEEENSB_ILi1ELi1EEEEELi1ELb0EbEENSB_ILi0ELi0EEES1B_Li1EEELi3ELNS1_23SharedMemoryClearOptionE0EbEES1E_NS_8epilogue11threadblock8EpilogueIS7_S1A_Li1ENS1G_27PredicatedTileIteratorBlas3INS1G_26OutputTileOptimalThreadMapINS1G_15OutputTileShapeILi32ELi8ELi2ELi1ELi1EEENS1K_ILi1ELi2ELi1ELi1ELi2EEELi128ELi1ELi64EEEdLNS_8BlasModeE1EEENS1F_4warp24FragmentIteratorTensorOpIS12_S15_dNSK_IdLi2ELb1EEESV_EENS1Q_20TileIteratorTensorOpIS12_S15_dSV_EENS1G_18SharedLoadIteratorINS1N_18CompactedThreadMapEdLi8EEENS1F_6thread17LinearCombinationIdLi1EddLNS1Z_9ScaleType4KindE0ELNS_15FloatRoundStyleE2EdEENSB_ILi0ELi4EEELi1ELi1EEENS4_30GemmIdentityThreadblockSwizzleILi1EEELNS_8FillModeE2ELS1O_1EEEEEvNT_6ParamsE)
        /*0008*/ 	.word	0x00000060


	//----- nvinfo : EIATTR_FRAME_SIZE
	.align		4
.L_12:
        /*000c*/ 	.byte	0x04, 0x11
        /*000e*/ 	.short	(.L_14 - .L_13)
	.align		4
.L_13:
        /*0010*/ 	.word	index@($__internal_0_$__cuda_sm20_div_u64)
        /*0014*/ 	.word	0x00000000


	//----- nvinfo : EIATTR_FRAME_SIZE
	.align		4
.L_14:
        /*0018*/ 	.byte	0x04, 0x11
        /*001a*/ 	.short	(.L_16 - .L_15)
	.align		4
.L_15:
        /*001c*/ 	.word	index@(_ZN7cutlass6KernelINS_4gemm6kernel15Rank2KUniversalINS1_11threadblock13MmaMultistageINS1_9GemmShapeILi32ELi32ELi16EEENS_9transform11threadblock28PredicatedTileAccessIteratorINS_11MatrixShapeILi32ELi16EEEdNS_6layout11ColumnMajorELi1ENS8_31PitchLinearWarpStripedThreadMapINS_16PitchLinearShapeILi32ELi16EEELi128ENSG_ILi16ELi2EEELi1EEENS_5ArrayIdLi1ELb1EEELb0ENSD_9NoPermuteEEENS9_25RegularTileAccessIteratorISC_dNSD_43ColumnMajorTensorOpMultiplicandCongruous64bELi1ESJ_Li8EEELNS_4arch14CacheOperation4KindE0ENSA_INSB_ILi16ELi32EEEdNSD_8RowMajorELi0ESJ_SL_Lb0ESM_EENSO_ISU_dNSD_40RowMajorTensorOpMultiplicandCongruous64bELi0ESJ_Li8EEELST_0EdSV_NS4_9MmaPolicyINS1_4warp11MmaTensorOpINS6_ILi16ELi16ELi16EEEdSP_dSX_dSV_NS10_17MmaTensorOpPolicyINSR_3MmaINS6_ILi8ELi8ELi4EEELi32EdSV_dSE_dSV_NSR_13OpMultiplyAddEEENSB_ILi1ELi1EEEEELi1ELb0EbEENSB_ILi0ELi0EEES1B_Li1EEELi3ELNS1_23SharedMemoryClearOptionE0EbEES1E_NS_8epilogue11threadblock8EpilogueIS7_S1A_Li1ENS1G_27PredicatedTileIteratorBlas3INS1G_26OutputTileOptimalThreadMapINS1G_15OutputTileShapeILi32ELi8ELi2ELi1ELi1EEENS1K_ILi1ELi2ELi1ELi1ELi2EEELi128ELi1ELi64EEEdLNS_8BlasModeE1EEENS1F_4warp24FragmentIteratorTensorOpIS12_S15_dNSK_IdLi2ELb1EEESV_EENS1Q_20TileIteratorTensorOpIS12_S15_dSV_EENS1G_18SharedLoadIteratorINS1N_18CompactedThreadMapEdLi8EEENS1F_6thread17LinearCombinationIdLi1EddLNS1Z_9ScaleType4KindE0ELNS_15FloatRoundStyleE2EdEENSB_ILi0ELi4EEELi1ELi1EEENS4_30GemmIdentityThreadblockSwizzleILi1EEELNS_8FillModeE2ELS1O_1EEEEEvNT_6ParamsE)
        /*0020*/ 	.word	0x00000000


	//----- nvinfo : EIATTR_MIN_STACK_SIZE
	.align		4
.L_16:
        /*0024*/ 	.byte	0x04, 0x12
        /*0026*/ 	.short	(.L_18 - .L_17)
	.align		4
.L_17:
        /*0028*/ 	.word	index@(_ZN7cutlass6KernelINS_4gemm6kernel15Rank2KUniversalINS1_11threadblock13MmaMultistageINS1_9GemmShapeILi32ELi32ELi16EEENS_9transform11threadblock28PredicatedTileAccessIteratorINS_11MatrixShapeILi32ELi16EEEdNS_6layout11ColumnMajorELi1ENS8_31PitchLinearWarpStripedThreadMapINS_16PitchLinearShapeILi32ELi16EEELi128ENSG_ILi16ELi2EEELi1EEENS_5ArrayIdLi1ELb1EEELb0ENSD_9NoPermuteEEENS9_25RegularTileAccessIteratorISC_dNSD_43ColumnMajorTensorOpMultiplicandCongruous64bELi1ESJ_Li8EEELNS_4arch14CacheOperation4KindE0ENSA_INSB_ILi16ELi32EEEdNSD_8RowMajorELi0ESJ_SL_Lb0ESM_EENSO_ISU_dNSD_40RowMajorTensorOpMultiplicandCongruous64bELi0ESJ_Li8EEELST_0EdSV_NS4_9MmaPolicyINS1_4warp11MmaTensorOpINS6_ILi16ELi16ELi16EEEdSP_dSX_dSV_NS10_17MmaTensorOpPolicyINSR_3MmaINS6_ILi8ELi8ELi4EEELi32EdSV_dSE_dSV_NSR_13OpMultiplyAddEEENSB_ILi1ELi1EEEEELi1ELb0EbEENSB_ILi0ELi0EEES1B_Li1EEELi3ELNS1_23SharedMemoryClearOptionE0EbEES1E_NS_8epilogue11threadblock8EpilogueIS7_S1A_Li1ENS1G_27PredicatedTileIteratorBlas3INS1G_26OutputTileOptimalThreadMapINS1G_15OutputTileShapeILi32ELi8ELi2ELi1ELi1EEENS1K_ILi1ELi2ELi1ELi1ELi2EEELi128ELi1ELi64EEEdLNS_8BlasModeE1EEENS1F_4warp24FragmentIteratorTensorOpIS12_S15_dNSK_IdLi2ELb1EEESV_EENS1Q_20TileIteratorTensorOpIS12_S15_dSV_EENS1G_18SharedLoadIteratorINS1N_18CompactedThreadMapEdLi8EEENS1F_6thread17LinearCombinationIdLi1EddLNS1Z_9ScaleType4KindE0ELNS_15FloatRoundStyleE2EdEENSB_ILi0ELi4EEELi1ELi1EEENS4_30GemmIdentityThreadblockSwizzleILi1EEELNS_8FillModeE2ELS1O_1EEEEEvNT_6ParamsE)
        /*002c*/ 	.word	0x00000000
.L_18:


//--------------------- .nv.compat                --------------------------
	.section	.nv.compat,"",@"SHT_CUDA_COMPAT_INFO"
	.align	4
        /*0000*/ 	.byte	0x02, 0x09, 0x01, 0x00, 0x02, 0x02, 0x01, 0x00, 0x02, 0x05, 0x05, 0x00, 0x03, 0x07, 0x01, 0x01
        /*0010*/ 	.byte	0x02, 0x03, 0x00, 0x00, 0x02, 0x06, 0x01, 0x00, 0x04, 0x0b, 0x08, 0x00, 0x00, 0x00, 0x00, 0x00
        /*0020*/ 	.byte	0x00, 0x00, 0x00, 0x00


//--------------------- .nv.info._ZN7cutlass6KernelINS_4gemm6kernel15Rank2KUniversalINS1_11threadblock13MmaMultistageINS1_9GemmShapeILi32ELi32ELi16EEENS_9transform11threadblock28PredicatedTileAccessIteratorINS_11MatrixShapeILi32ELi16EEEdNS_6layout11ColumnMajorELi1ENS8_31PitchLinearWarpStripedThreadMapINS_16PitchLinearShapeILi32ELi16EEELi128ENSG_ILi16ELi2EEELi1EEENS_5ArrayIdLi1ELb1EEELb0ENSD_9NoPermuteEEENS9_25RegularTileAccessIteratorISC_dNSD_43ColumnMajorTensorOpMultiplicandCongruous64bELi1ESJ_Li8EEELNS_4arch14CacheOperation4KindE0ENSA_INSB_ILi16ELi32EEEdNSD_8RowMajorELi0ESJ_SL_Lb0ESM_EENSO_ISU_dNSD_40RowMajorTensorOpMultiplicandCongruous64bELi0ESJ_Li8EEELST_0EdSV_NS4_9MmaPolicyINS1_4warp11MmaTensorOpINS6_ILi16ELi16ELi16EEEdSP_dSX_dSV_NS10_17MmaTensorOpPolicyINSR_3MmaINS6_ILi8ELi8ELi4EEELi32EdSV_dSE_dSV_NSR_13OpMultiplyAddEEENSB_ILi1ELi1EEEEELi1ELb0EbEENSB_ILi0ELi0EEES1B_Li1EEELi3ELNS1_23SharedMemoryClearOptionE0EbEES1E_NS_8epilogue11threadblock8EpilogueIS7_S1A_Li1ENS1G_27PredicatedTileIteratorBlas3INS1G_26OutputTileOptimalThreadMapINS1G_15OutputTileShapeILi32ELi8ELi2ELi1ELi1EEENS1K_ILi1ELi2ELi1ELi1ELi2EEELi128ELi1ELi64EEEdLNS_8BlasModeE1EEENS1F_4warp24FragmentIteratorTensorOpIS12_S15_dNSK_IdLi2ELb1EEESV_EENS1Q_20TileIteratorTensorOpIS12_S15_dSV_EENS1G_18SharedLoadIteratorINS1N_18CompactedThreadMapEdLi8EEENS1F_6thread17LinearCombinationIdLi1EddLNS1Z_9ScaleType4KindE0ELNS_15FloatRoundStyleE2EdEENSB_ILi0ELi4EEELi1ELi1EEENS4_30GemmIdentityThreadblockSwizzleILi1EEELNS_8FillModeE2ELS1O_1EEEEEvNT_6ParamsE --------------------------
	.section	.nv.info._ZN7cutlass6KernelINS_4gemm6kernel15Rank2KUniversalINS1_11threadblock13MmaMultistageINS1_9GemmShapeILi32ELi32ELi16EEENS_9transform11threadblock28PredicatedTileAccessIteratorINS_11MatrixShapeILi32ELi16EEEdNS_6layout11ColumnMajorELi1ENS8_31PitchLinearWarpStripedThreadMapINS_16PitchLinearShapeILi32ELi16EEELi128ENSG_ILi16ELi2EEELi1EEENS_5ArrayIdLi1ELb1EEELb0ENSD_9NoPermuteEEENS9_25RegularTileAccessIteratorISC_dNSD_43ColumnMajorTensorOpMultiplicandCongruous64bELi1ESJ_Li8EEELNS_4arch14CacheOperation4KindE0ENSA_INSB_ILi16ELi32EEEdNSD_8RowMajorELi0ESJ_SL_Lb0ESM_EENSO_ISU_dNSD_40RowMajorTensorOpMultiplicandCongruous64bELi0ESJ_Li8EEELST_0EdSV_NS4_9MmaPolicyINS1_4warp11MmaTensorOpINS6_ILi16ELi16ELi16EEEdSP_dSX_dSV_NS10_17MmaTensorOpPolicyINSR_3MmaINS6_ILi8ELi8ELi4EEELi32EdSV_dSE_dSV_NSR_13OpMultiplyAddEEENSB_ILi1ELi1EEEEELi1ELb0EbEENSB_ILi0ELi0EEES1B_Li1EEELi3ELNS1_23SharedMemoryClearOptionE0EbEES1E_NS_8epilogue11threadblock8EpilogueIS7_S1A_Li1ENS1G_27PredicatedTileIteratorBlas3INS1G_26OutputTileOptimalThreadMapINS1G_15OutputTileShapeILi32ELi8ELi2ELi1ELi1EEENS1K_ILi1ELi2ELi1ELi1ELi2EEELi128ELi1ELi64EEEdLNS_8BlasModeE1EEENS1F_4warp24FragmentIteratorTensorOpIS12_S15_dNSK_IdLi2ELb1EEESV_EENS1Q_20TileIteratorTensorOpIS12_S15_dSV_EENS1G_18SharedLoadIteratorINS1N_18CompactedThreadMapEdLi8EEENS1F_6thread17LinearCombinationIdLi1EddLNS1Z_9ScaleType4KindE0ELNS_15FloatRoundStyleE2EdEENSB_ILi0ELi4EEELi1ELi1EEENS4_30GemmIdentityThreadblockSwizzleILi1EEELNS_8FillModeE2ELS1O_1EEEEEvNT_6ParamsE,"",@"SHT_CUDA_INFO"
	.sectionflags	@""
	.align	4


	//----- nvinfo : EIATTR_CUDA_API_VERSION
	.align		4
        /*0000*/ 	.byte	0x04, 0x37
        /*0002*/ 	.short	(.L_20 - .L_19)
.L_19:
        /*0004*/ 	.word	0x00000082


	//----- nvinfo : EIATTR_KPARAM_INFO
	.align		4
.L_20:
        /*0008*/ 	.byte	0x04, 0x17
        /*000a*/ 	.short	(.L_22 - .L_21)
.L_21:
        /*000c*/ 	.word	0x00000000
        /*0010*/ 	.short	0x0000
        /*0012*/ 	.short	0x0000
        /*0014*/ 	.byte	0x00, 0xf0, 0xc1, 0x06


	//----- nvinfo : EIATTR_SPARSE_MMA_MASK
	.align		4
.L_22:
        /*0018*/ 	.byte	0x03, 0x50
        /*001a*/ 	.short	0x0000


	//----- nvinfo : EIATTR_MAXREG_COUNT
	.align		4
        /*001c*/ 	.byte	0x03, 0x1b
        /*001e*/ 	.short	0x00ff


	//----- nvinfo : EIATTR_NUM_BARRIERS
	.align		4
        /*0020*/ 	.byte	0x02, 0x4c
        /*0022*/ 	.byte	0x01
	.zero		1


	//----- nvinfo : EIATTR_MERCURY_ISA_VERSION
	.align		4
        /*0024*/ 	.byte	0x03, 0x5f
        /*0026*/ 	.short	0x0101


	//----- nvinfo : EIATTR_COOP_GROUP_MASK_REGIDS
	.align		4
        /*0028*/ 	.byte	0x04, 0x29
        /*002a*/ 	.short	(.L_24 - .L_23)


	//   ....[0]....
.L_23:
        /*002c*/ 	.word	0xffffffff


	//----- nvinfo : EIATTR_COOP_GROUP_INSTR_OFFSETS
	.align		4
.L_24:
        /*0030*/ 	.byte	0x04, 0x28
        /*0032*/ 	.short	(.L_26 - .L_25)


	//   ....[0]....
.L_25:
        /*0034*/ 	.word	0x000004d0


	//----- nvinfo : EIATTR_EXIT_INSTR_OFFSETS
	.align		4
.L_26:
        /*0038*/ 	.byte	0x04, 0x1c
        /*003a*/ 	.short	(.L_28 - .L_27)


	//   ....[0]....
.L_27:
        /*003c*/ 	.word	0x00000070


	//   ....[1]....
        /*0040*/ 	.word	0x00000150


	//   ....[2]....
        /*0044*/ 	.word	0x00000190


	//   ....[3]....
        /*0048*/ 	.word	0x0000a140


	//   ....[4]....
        /*004c*/ 	.word	0x0000a1b0


	//   ....[5]....
        /*0050*/ 	.word	0x0000a240


	//----- nvinfo : EIATTR_CRS_STACK_SIZE
	.align		4
.L_28:
        /*0054*/ 	.byte	0x04, 0x1e
        /*0056*/ 	.short	(.L_30 - .L_29)
.L_29:
        /*0058*/ 	.word	0x00000000


	//----- nvinfo : EIATTR_CBANK_PARAM_SIZE
	.align		4
.L_30:
        /*005c*/ 	.byte	0x03, 0x19
        /*005e*/ 	.short	0x01b0


	//----- nvinfo : EIATTR_PARAM_CBANK
	.align		4
        /*0060*/ 	.byte	0x04, 0x0a
        /*0062*/ 	.short	(.L_32 - .L_31)
	.align		4
.L_31:
        /*0064*/ 	.word	index@(.nv.constant0._ZN7cutlass6KernelINS_4gemm6kernel15Rank2KUniversalINS1_11threadblock13MmaMultistageINS1_9GemmShapeILi32ELi32ELi16EEENS_9transform11threadblock28PredicatedTileAccessIteratorINS_11MatrixShapeILi32ELi16EEEdNS_6layout11ColumnMajorELi1ENS8_31PitchLinearWarpStripedThreadMapINS_16PitchLinearShapeILi32ELi16EEELi128ENSG_ILi16ELi2EEELi1EEENS_5ArrayIdLi1ELb1EEELb0ENSD_9NoPermuteEEENS9_25RegularTileAccessIteratorISC_dNSD_43ColumnMajorTensorOpMultiplicandCongruous64bELi1ESJ_Li8EEELNS_4arch14CacheOperation4KindE0ENSA_INSB_ILi16ELi32EEEdNSD_8RowMajorELi0ESJ_SL_Lb0ESM_EENSO_ISU_dNSD_40RowMajorTensorOpMultiplicandCongruous64bELi0ESJ_Li8EEELST_0EdSV_NS4_9MmaPolicyINS1_4warp11MmaTensorOpINS6_ILi16ELi16ELi16EEEdSP_dSX_dSV_NS10_17MmaTensorOpPolicyINSR_3MmaINS6_ILi8ELi8ELi4EEELi32EdSV_dSE_dSV_NSR_13OpMultiplyAddEEENSB_ILi1ELi1EEEEELi1ELb0EbEENSB_ILi0ELi0EEES1B_Li1EEELi3ELNS1_23SharedMemoryClearOptionE0EbEES1E_NS_8epilogue11threadblock8EpilogueIS7_S1A_Li1ENS1G_27PredicatedTileIteratorBlas3INS1G_26OutputTileOptimalThreadMapINS1G_15OutputTileShapeILi32ELi8ELi2ELi1ELi1EEENS1K_ILi1ELi2ELi1ELi1ELi2EEELi128ELi1ELi64EEEdLNS_8BlasModeE1EEENS1F_4warp24FragmentIteratorTensorOpIS12_S15_dNSK_IdLi2ELb1EEESV_EENS1Q_20TileIteratorTensorOpIS12_S15_dSV_EENS1G_18SharedLoadIteratorINS1N_18CompactedThreadMapEdLi8EEENS1F_6thread17LinearCombinationIdLi1EddLNS1Z_9ScaleType4KindE0ELNS_15FloatRoundStyleE2EdEENSB_ILi0ELi4EEELi1ELi1EEENS4_30GemmIdentityThreadblockSwizzleILi1EEELNS_8FillModeE2ELS1O_1EEEEEvNT_6ParamsE)
        /*0068*/ 	.short	0x0210
        /*006a*/ 	.short	0x01b0


	//----- nvinfo : EIATTR_SW_WAR
	.align		4
.L_32:
        /*006c*/ 	.byte	0x04, 0x36
        /*006e*/ 	.short	(.L_34 - .L_33)
.L_33:
        /*0070*/ 	.word	0x00000008
.L_34:


//--------------------- .nv.callgraph             --------------------------
	.section	.nv.callgraph,"",@"SHT_CUDA_CALLGRAPH"
	.align	4
	.sectionentsize	8
	.align		4
        /*0000*/ 	.word	0x00000000
	.align		4
        /*0004*/ 	.word	0xffffffff
	.align		4
        /*0008*/ 	.word	0x00000000
	.align		4
        /*000c*/ 	.word	0xfffffffe
	.align		4
        /*0010*/ 	.word	0x00000000
	.align		4
        /*0014*/ 	.word	0xfffffffd
	.align		4
        /*0018*/ 	.word	0x00000000
	.align		4
        /*001c*/ 	.word	0xfffffffc


//--------------------- .nv.constant4             --------------------------
	.section	.nv.constant4,"a",@progbits
	.align	8
	.align		8
.nv.constant4:
        /*0000*/ 	.dword	_ZN39_INTERNAL_8df1ff2e_4_k_cu_5b2c7284_27114cuda3std3__45__cpo5beginE
	.align		8
        /*0008*/ 	.dword	_ZN39_INTERNAL_8df1ff2e_4_k_cu_5b2c7284_27114cuda3std3__45__cpo3endE
	.align		8
        /*0010*/ 	.dword	_ZN39_INTERNAL_8df1ff2e_4_k_cu_5b2c7284_27114cuda3std3__45__cpo6cbeginE
	.align		8
        /*0018*/ 	.dword	_ZN39_INTERNAL_8df1ff2e_4_k_cu_5b2c7284_27114cuda3std3__45__cpo4cendE
	.align		8
        /*0020*/ 	.dword	_ZN39_INTERNAL_8df1ff2e_4_k_cu_5b2c7284_27114cuda3std3__441_GLOBAL__N__8df1ff2e_4_k_cu_5b2c7284_27116ignoreE
	.align		8
        /*0028*/ 	.dword	_ZN39_INTERNAL_8df1ff2e_4_k_cu_5b2c7284_27114cuda3std3__419piecewise_constructE
	.align		8
        /*0030*/ 	.dword	_ZN39_INTERNAL_8df1ff2e_4_k_cu_5b2c7284_27114cuda3std3__48in_placeE
	.align		8
        /*0038*/ 	.dword	_ZN39_INTERNAL_8df1ff2e_4_k_cu_5b2c7284_27114cuda3std6ranges3__45__cpo4swapE
	.align		8
        /*0040*/ 	.dword	_ZN39_INTERNAL_8df1ff2e_4_k_cu_5b2c7284_27114cuda3std6ranges3__45__cpo9iter_moveE
	.align		8
        /*0048*/ 	.dword	_ZN39_INTERNAL_8df1ff2e_4_k_cu_5b2c7284_27114cute7productE
	.align		8
        /*0050*/ 	.dword	_ZN39_INTERNAL_8df1ff2e_4_k_cu_5b2c7284_27114cute1_E


//--------------------- .text._ZN7cutlass6KernelINS_4gemm6kernel15Rank2KUniversalINS1_11threadblock13MmaMultistageINS1_9GemmShapeILi32ELi32ELi16EEENS_9transform11threadblock28PredicatedTileAccessIteratorINS_11MatrixShapeILi32ELi16EEEdNS_6layout11ColumnMajorELi1ENS8_31PitchLinearWarpStripedThreadMapINS_16PitchLinearShapeILi32ELi16EEELi128ENSG_ILi16ELi2EEELi1EEENS_5ArrayIdLi1ELb1EEELb0ENSD_9NoPermuteEEENS9_25RegularTileAccessIteratorISC_dNSD_43ColumnMajorTensorOpMultiplicandCongruous64bELi1ESJ_Li8EEELNS_4arch14CacheOperation4KindE0ENSA_INSB_ILi16ELi32EEEdNSD_8RowMajorELi0ESJ_SL_Lb0ESM_EENSO_ISU_dNSD_40RowMajorTensorOpMultiplicandCongruous64bELi0ESJ_Li8EEELST_0EdSV_NS4_9MmaPolicyINS1_4warp11MmaTensorOpINS6_ILi16ELi16ELi16EEEdSP_dSX_dSV_NS10_17MmaTensorOpPolicyINSR_3MmaINS6_ILi8ELi8ELi4EEELi32EdSV_dSE_dSV_NSR_13OpMultiplyAddEEENSB_ILi1ELi1EEEEELi1ELb0EbEENSB_ILi0ELi0EEES1B_Li1EEELi3ELNS1_23SharedMemoryClearOptionE0EbEES1E_NS_8epilogue11threadblock8EpilogueIS7_S1A_Li1ENS1G_27PredicatedTileIteratorBlas3INS1G_26OutputTileOptimalThreadMapINS1G_15OutputTileShapeILi32ELi8ELi2ELi1ELi1EEENS1K_ILi1ELi2ELi1ELi1ELi2EEELi128ELi1ELi64EEEdLNS_8BlasModeE1EEENS1F_4warp24FragmentIteratorTensorOpIS12_S15_dNSK_IdLi2ELb1EEESV_EENS1Q_20TileIteratorTensorOpIS12_S15_dSV_EENS1G_18SharedLoadIteratorINS1N_18CompactedThreadMapEdLi8EEENS1F_6thread17LinearCombinationIdLi1EddLNS1Z_9ScaleType4KindE0ELNS_15FloatRoundStyleE2EdEENSB_ILi0ELi4EEELi1ELi1EEENS4_30GemmIdentityThreadblockSwizzleILi1EEELNS_8FillModeE2ELS1O_1EEEEEvNT_6ParamsE --------------------------
	.section	.text._ZN7cutlass6KernelINS_4gemm6kernel15Rank2KUniversalINS1_11threadblock13MmaMultistageINS1_9GemmShapeILi32ELi32ELi16EEENS_9transform11threadblock28PredicatedTileAccessIteratorINS_11MatrixShapeILi32ELi16EEEdNS_6layout11ColumnMajorELi1ENS8_31PitchLinearWarpStripedThreadMapINS_16PitchLinearShapeILi32ELi16EEELi128ENSG_ILi16ELi2EEELi1EEENS_5ArrayIdLi1ELb1EEELb0ENSD_9NoPermuteEEENS9_25RegularTileAccessIteratorISC_dNSD_43ColumnMajorTensorOpMultiplicandCongruous64bELi1ESJ_Li8EEELNS_4arch14CacheOperation4KindE0ENSA_INSB_ILi16ELi32EEEdNSD_8RowMajorELi0ESJ_SL_Lb0ESM_EENSO_ISU_dNSD_40RowMajorTensorOpMultiplicandCongruous64bELi0ESJ_Li8EEELST_0EdSV_NS4_9MmaPolicyINS1_4warp11MmaTensorOpINS6_ILi16ELi16ELi16EEEdSP_dSX_dSV_NS10_17MmaTensorOpPolicyINSR_3MmaINS6_ILi8ELi8ELi4EEELi32EdSV_dSE_dSV_NSR_13OpMultiplyAddEEENSB_ILi1ELi1EEEEELi1ELb0EbEENSB_ILi0ELi0EEES1B_Li1EEELi3ELNS1_23SharedMemoryClearOptionE0EbEES1E_NS_8epilogue11threadblock8EpilogueIS7_S1A_Li1ENS1G_27PredicatedTileIteratorBlas3INS1G_26OutputTileOptimalThreadMapINS1G_15OutputTileShapeILi32ELi8ELi2ELi1ELi1EEENS1K_ILi1ELi2ELi1ELi1ELi2EEELi128ELi1ELi64EEEdLNS_8BlasModeE1EEENS1F_4warp24FragmentIteratorTensorOpIS12_S15_dNSK_IdLi2ELb1EEESV_EENS1Q_20TileIteratorTensorOpIS12_S15_dSV_EENS1G_18SharedLoadIteratorINS1N_18CompactedThreadMapEdLi8EEENS1F_6thread17LinearCombinationIdLi1EddLNS1Z_9ScaleType4KindE0ELNS_15FloatRoundStyleE2EdEENSB_ILi0ELi4EEELi1ELi1EEENS4_30GemmIdentityThreadblockSwizzleILi1EEELNS_8FillModeE2ELS1O_1EEEEEvNT_6ParamsE,"ax",@progbits
	.align	128
.text._ZN7cutlass6KernelINS_4gemm6kernel15Rank2KUniversalINS1_11threadblock13MmaMultistageINS1_9GemmShapeILi32ELi32ELi16EEENS_9transform11threadblock28PredicatedTileAccessIteratorINS_11MatrixShapeILi32ELi16EEEdNS_6layout11ColumnMajorELi1ENS8_31PitchLinearWarpStripedThreadMapINS_16PitchLinearShapeILi32ELi16EEELi128ENSG_ILi16ELi2EEELi1EEENS_5ArrayIdLi1ELb1EEELb0ENSD_9NoPermuteEEENS9_25RegularTileAccessIteratorISC_dNSD_43ColumnMajorTensorOpMultiplicandCongruous64bELi1ESJ_Li8EEELNS_4arch14CacheOperation4KindE0ENSA_INSB_ILi16ELi32EEEdNSD_8RowMajorELi0ESJ_SL_Lb0ESM_EENSO_ISU_dNSD_40RowMajorTensorOpMultiplicandCongruous64bELi0ESJ_Li8EEELST_0EdSV_NS4_9MmaPolicyINS1_4warp11MmaTensorOpINS6_ILi16ELi16ELi16EEEdSP_dSX_dSV_NS10_17MmaTensorOpPolicyINSR_3MmaINS6_ILi8ELi8ELi4EEELi32EdSV_dSE_dSV_NSR_13OpMultiplyAddEEENSB_ILi1ELi1EEEEELi1ELb0EbEENSB_ILi0ELi0EEES1B_Li1EEELi3ELNS1_23SharedMemoryClearOptionE0EbEES1E_NS_8epilogue11threadblock8EpilogueIS7_S1A_Li1ENS1G_27PredicatedTileIteratorBlas3INS1G_26OutputTileOptimalThreadMapINS1G_15OutputTileShapeILi32ELi8ELi2ELi1ELi1EEENS1K_ILi1ELi2ELi1ELi1ELi2EEELi128ELi1ELi64EEEdLNS_8BlasModeE1EEENS1F_4warp24FragmentIteratorTensorOpIS12_S15_dNSK_IdLi2ELb1EEESV_EENS1Q_20TileIteratorTensorOpIS12_S15_dSV_EENS1G_18SharedLoadIteratorINS1N_18CompactedThreadMapEdLi8EEENS1F_6thread17LinearCombinationIdLi1EddLNS1Z_9ScaleType4KindE0ELNS_15FloatRoundStyleE2EdEENSB_ILi0ELi4EEELi1ELi1EEENS4_30GemmIdentityThreadblockSwizzleILi1EEELNS_8FillModeE2ELS1O_1EEEEEvNT_6ParamsE:
        .type           _ZN7cutlass6KernelINS_4gemm6kernel15Rank2KUniversalINS1_11threadblock13MmaMultistageINS1_9GemmShapeILi32ELi32ELi16EEENS_9transform11threadblock28PredicatedTileAccessIteratorINS_11MatrixShapeILi32ELi16EEEdNS_6layout11ColumnMajorELi1ENS8_31PitchLinearWarpStripedThreadMapINS_16PitchLinearShapeILi32ELi16EEELi128ENSG_ILi16ELi2EEELi1EEENS_5ArrayIdLi1ELb1EEELb0ENSD_9NoPermuteEEENS9_25RegularTileAccessIteratorISC_dNSD_43ColumnMajorTensorOpMultiplicandCongruous64bELi1ESJ_Li8EEELNS_4arch14CacheOperation4KindE0ENSA_INSB_ILi16ELi32EEEdNSD_8RowMajorELi0ESJ_SL_Lb0ESM_EENSO_ISU_dNSD_40RowMajorTensorOpMultiplicandCongruous64bELi0ESJ_Li8EEELST_0EdSV_NS4_9MmaPolicyINS1_4warp11MmaTensorOpINS6_ILi16ELi16ELi16EEEdSP_dSX_dSV_NS10_17MmaTensorOpPolicyINSR_3MmaINS6_ILi8ELi8ELi4EEELi32EdSV_dSE_dSV_NSR_13OpMultiplyAddEEENSB_ILi1ELi1EEEEELi1ELb0EbEENSB_ILi0ELi0EEES1B_Li1EEELi3ELNS1_23SharedMemoryClearOptionE0EbEES1E_NS_8epilogue11threadblock8EpilogueIS7_S1A_Li1ENS1G_27PredicatedTileIteratorBlas3INS1G_26OutputTileOptimalThreadMapINS1G_15OutputTileShapeILi32ELi8ELi2ELi1ELi1EEENS1K_ILi1ELi2ELi1ELi1ELi2EEELi128ELi1ELi64EEEdLNS_8BlasModeE1EEENS1F_4warp24FragmentIteratorTensorOpIS12_S15_dNSK_IdLi2ELb1EEESV_EENS1Q_20TileIteratorTensorOpIS12_S15_dSV_EENS1G_18SharedLoadIteratorINS1N_18CompactedThreadMapEdLi8EEENS1F_6thread17LinearCombinationIdLi1EddLNS1Z_9ScaleType4KindE0ELNS_15FloatRoundStyleE2EdEENSB_ILi0ELi4EEELi1ELi1EEENS4_30GemmIdentityThreadblockSwizzleILi1EEELNS_8FillModeE2ELS1O_1EEEEEvNT_6ParamsE,@function
        .size           _ZN7cutlass6KernelINS_4gemm6kernel15Rank2KUniversalINS1_11threadblock13MmaMultistageINS1_9GemmShapeILi32ELi32ELi16EEENS_9transform11threadblock28PredicatedTileAccessIteratorINS_11MatrixShapeILi32ELi16EEEdNS_6layout11ColumnMajorELi1ENS8_31PitchLinearWarpStripedThreadMapINS_16PitchLinearShapeILi32ELi16EEELi128ENSG_ILi16ELi2EEELi1EEENS_5ArrayIdLi1ELb1EEELb0ENSD_9NoPermuteEEENS9_25RegularTileAccessIteratorISC_dNSD_43ColumnMajorTensorOpMultiplicandCongruous64bELi1ESJ_Li8EEELNS_4arch14CacheOperation4KindE0ENSA_INSB_ILi16ELi32EEEdNSD_8RowMajorELi0ESJ_SL_Lb0ESM_EENSO_ISU_dNSD_40RowMajorTensorOpMultiplicandCongruous64bELi0ESJ_Li8EEELST_0EdSV_NS4_9MmaPolicyINS1_4warp11MmaTensorOpINS6_ILi16ELi16ELi16EEEdSP_dSX_dSV_NS10_17MmaTensorOpPolicyINSR_3MmaINS6_ILi8ELi8ELi4EEELi32EdSV_dSE_dSV_NSR_13OpMultiplyAddEEENSB_ILi1ELi1EEEEELi1ELb0EbEENSB_ILi0ELi0EEES1B_Li1EEELi3ELNS1_23SharedMemoryClearOptionE0EbEES1E_NS_8epilogue11threadblock8EpilogueIS7_S1A_Li1ENS1G_27PredicatedTileIteratorBlas3INS1G_26OutputTileOptimalThreadMapINS1G_15OutputTileShapeILi32ELi8ELi2ELi1ELi1EEENS1K_ILi1ELi2ELi1ELi1ELi2EEELi128ELi1ELi64EEEdLNS_8BlasModeE1EEENS1F_4warp24FragmentIteratorTensorOpIS12_S15_dNSK_IdLi2ELb1EEESV_EENS1Q_20TileIteratorTensorOpIS12_S15_dSV_EENS1G_18SharedLoadIteratorINS1N_18CompactedThreadMapEdLi8EEENS1F_6thread17LinearCombinationIdLi1EddLNS1Z_9ScaleType4KindE0ELNS_15FloatRoundStyleE2EdEENSB_ILi0ELi4EEELi1ELi1EEENS4_30GemmIdentityThreadblockSwizzleILi1EEELNS_8FillModeE2ELS1O_1EEEEEvNT_6ParamsE,(.L_x_107 - _ZN7cutlass6KernelINS_4gemm6kernel15Rank2KUniversalINS1_11threadblock13MmaMultistageINS1_9GemmShapeILi32ELi32ELi16EEENS_9transform11threadblock28PredicatedTileAccessIteratorINS_11MatrixShapeILi32ELi16EEEdNS_6layout11ColumnMajorELi1ENS8_31PitchLinearWarpStripedThreadMapINS_16PitchLinearShapeILi32ELi16EEELi128ENSG_ILi16ELi2EEELi1EEENS_5ArrayIdLi1ELb1EEELb0ENSD_9NoPermuteEEENS9_25RegularTileAccessIteratorISC_dNSD_43ColumnMajorTensorOpMultiplicandCongruous64bELi1ESJ_Li8EEELNS_4arch14CacheOperation4KindE0ENSA_INSB_ILi16ELi32EEEdNSD_8RowMajorELi0ESJ_SL_Lb0ESM_EENSO_ISU_dNSD_40RowMajorTensorOpMultiplicandCongruous64bELi0ESJ_Li8EEELST_0EdSV_NS4_9MmaPolicyINS1_4warp11MmaTensorOpINS6_ILi16ELi16ELi16EEEdSP_dSX_dSV_NS10_17MmaTensorOpPolicyINSR_3MmaINS6_ILi8ELi8ELi4EEELi32EdSV_dSE_dSV_NSR_13OpMultiplyAddEEENSB_ILi1ELi1EEEEELi1ELb0EbEENSB_ILi0ELi0EEES1B_Li1EEELi3ELNS1_23SharedMemoryClearOptionE0EbEES1E_NS_8epilogue11threadblock8EpilogueIS7_S1A_Li1ENS1G_27PredicatedTileIteratorBlas3INS1G_26OutputTileOptimalThreadMapINS1G_15OutputTileShapeILi32ELi8ELi2ELi1ELi1EEENS1K_ILi1ELi2ELi1ELi1ELi2EEELi128ELi1ELi64EEEdLNS_8BlasModeE1EEENS1F_4warp24FragmentIteratorTensorOpIS12_S15_dNSK_IdLi2ELb1EEESV_EENS1Q_20TileIteratorTensorOpIS12_S15_dSV_EENS1G_18SharedLoadIteratorINS1N_18CompactedThreadMapEdLi8EEENS1F_6thread17LinearCombinationIdLi1EddLNS1Z_9ScaleType4KindE0ELNS_15FloatRoundStyleE2EdEENSB_ILi0ELi4EEELi1ELi1EEENS4_30GemmIdentityThreadblockSwizzleILi1EEELNS_8FillModeE2ELS1O_1EEEEEvNT_6ParamsE)
        .other          _ZN7cutlass6KernelINS_4gemm6kernel15Rank2KUniversalINS1_11threadblock13MmaMultistageINS1_9GemmShapeILi32ELi32ELi16EEENS_9transform11threadblock28PredicatedTileAccessIteratorINS_11MatrixShapeILi32ELi16EEEdNS_6layout11ColumnMajorELi1ENS8_31PitchLinearWarpStripedThreadMapINS_16PitchLinearShapeILi32ELi16EEELi128ENSG_ILi16ELi2EEELi1EEENS_5ArrayIdLi1ELb1EEELb0ENSD_9NoPermuteEEENS9_25RegularTileAccessIteratorISC_dNSD_43ColumnMajorTensorOpMultiplicandCongruous64bELi1ESJ_Li8EEELNS_4arch14CacheOperation4KindE0ENSA_INSB_ILi16ELi32EEEdNSD_8RowMajorELi0ESJ_SL_Lb0ESM_EENSO_ISU_dNSD_40RowMajorTensorOpMultiplicandCongruous64bELi0ESJ_Li8EEELST_0EdSV_NS4_9MmaPolicyINS1_4warp11MmaTensorOpINS6_ILi16ELi16ELi16EEEdSP_dSX_dSV_NS10_17MmaTensorOpPolicyINSR_3MmaINS6_ILi8ELi8ELi4EEELi32EdSV_dSE_dSV_NSR_13OpMultiplyAddEEENSB_ILi1ELi1EEEEELi1ELb0EbEENSB_ILi0ELi0EEES1B_Li1EEELi3ELNS1_23SharedMemoryClearOptionE0EbEES1E_NS_8epilogue11threadblock8EpilogueIS7_S1A_Li1ENS1G_27PredicatedTileIteratorBlas3INS1G_26OutputTileOptimalThreadMapINS1G_15OutputTileShapeILi32ELi8ELi2ELi1ELi1EEENS1K_ILi1ELi2ELi1ELi1ELi2EEELi128ELi1ELi64EEEdLNS_8BlasModeE1EEENS1F_4warp24FragmentIteratorTensorOpIS12_S15_dNSK_IdLi2ELb1EEESV_EENS1Q_20TileIteratorTensorOpIS12_S15_dSV_EENS1G_18SharedLoadIteratorINS1N_18CompactedThreadMapEdLi8EEENS1F_6thread17LinearCombinationIdLi1EddLNS1Z_9ScaleType4KindE0ELNS_15FloatRoundStyleE2EdEENSB_ILi0ELi4EEELi1ELi1EEENS4_30GemmIdentityThreadblockSwizzleILi1EEELNS_8FillModeE2ELS1O_1EEEEEvNT_6ParamsE,@"STO_CUDA_ENTRY STV_DEFAULT"
_ZN7cutlass6KernelINS_4gemm6kernel15Rank2KUniversalINS1_11threadblock13MmaMultistageINS1_9GemmShapeILi32ELi32ELi16EEENS_9transform11threadblock28PredicatedTileAccessIteratorINS_11MatrixShapeILi32ELi16EEEdNS_6layout11ColumnMajorELi1ENS8_31PitchLinearWarpStripedThreadMapINS_16PitchLinearShapeILi32ELi16EEELi128ENSG_ILi16ELi2EEELi1EEENS_5ArrayIdLi1ELb1EEELb0ENSD_9NoPermuteEEENS9_25RegularTileAccessIteratorISC_dNSD_43ColumnMajorTensorOpMultiplicandCongruous64bELi1ESJ_Li8EEELNS_4arch14CacheOperation4KindE0ENSA_INSB_ILi16ELi32EEEdNSD_8RowMajorELi0ESJ_SL_Lb0ESM_EENSO_ISU_dNSD_40RowMajorTensorOpMultiplicandCongruous64bELi0ESJ_Li8EEELST_0EdSV_NS4_9MmaPolicyINS1_4warp11MmaTensorOpINS6_ILi16ELi16ELi16EEEdSP_dSX_dSV_NS10_17MmaTensorOpPolicyINSR_3MmaINS6_ILi8ELi8ELi4EEELi32EdSV_dSE_dSV_NSR_13OpMultiplyAddEEENSB_ILi1ELi1EEEEELi1ELb0EbEENSB_ILi0ELi0EEES1B_Li1EEELi3ELNS1_23SharedMemoryClearOptionE0EbEES1E_NS_8epilogue11threadblock8EpilogueIS7_S1A_Li1ENS1G_27PredicatedTileIteratorBlas3INS1G_26OutputTileOptimalThreadMapINS1G_15OutputTileShapeILi32ELi8ELi2ELi1ELi1EEENS1K_ILi1ELi2ELi1ELi1ELi2EEELi128ELi1ELi64EEEdLNS_8BlasModeE1EEENS1F_4warp24FragmentIteratorTensorOpIS12_S15_dNSK_IdLi2ELb1EEESV_EENS1Q_20TileIteratorTensorOpIS12_S15_dSV_EENS1G_18SharedLoadIteratorINS1N_18CompactedThreadMapEdLi8EEENS1F_6thread17LinearCombinationIdLi1EddLNS1Z_9ScaleType4KindE0ELNS_15FloatRoundStyleE2EdEENSB_ILi0ELi4EEELi1ELi1EEENS4_30GemmIdentityThreadblockSwizzleILi1EEELNS_8FillModeE2ELS1O_1EEEEEvNT_6ParamsE:
[----:B------:R-:W-:Y:S08]  /*0000*/  LDC R1, c[0x0][0x28] ;  /* 0x00000a00ff017b82 */ /* 0x000ff00000000800 */
[----:B------:R-:W1:Y:S01]  /*0010*/  LDC.64 R2, c[0x0][0x338] ;  /* 0x0000ce00ff027b82 */ /* 0x000e620000000a00 */
[----:B------:R-:W-:Y:S02]  /*0020*/  ULDC.64 UR4, c[0x0][0x330] ;  /* 0x0000cc0000047ab9 */ /* 0x000fe40000000a00 */
[----:B------:R-:W-:Y:S01]  /*0030*/  DSETP.NEU.AND P1, PT, RZ, UR4, PT ;  /* 0x00000004ff007e2a */ /* 0x000fe2000bf2d000 */
[----:B------:R-:W-:-:S05]  /*0040*/  ULDC.U8 UR4, c[0x0][0x3b8] ;  /* 0x0000ee0000047ab9 */ /* 0x000fca0000000000 */
[----:B------:R-:W-:Y:S01]  /*0050*/  ISETP.NE.AND P1, PT, RZ, UR4, !P1 ;  /* 0x00000004ff007c0c */ /* 0x000fe2000cf25270 */
[----:B-1----:R-:W-:-:S14]  /*0060*/  DSETP.EQ.AND P0, PT, R2, 1, PT ;  /* 0x3ff000000200742a */ /* 0x002fdc0003f02000 */
[----:B------:R-:W-:Y:S05]  /*0070*/  @P1 EXIT P0 ;  /* 0x000000000000194d */ /* 0x000fea0000000000 */
[----:B------:R-:W1:Y:S01]  /*0080*/  S2UR UR7, SR_CTAID.Y ;  /* 0x00000000000779c3 */ /* 0x000e620000002600 */
[----:B------:R-:W-:Y:S01]  /*0090*/  IMAD.MOV.U32 R2, RZ, RZ, -0x1 ;  /* 0xffffffffff027424 */ /* 0x000fe200078e00ff */
[----:B------:R-:W-:Y:S01]  /*00a0*/  ULDC UR5, c[0x0][0x228] ;  /* 0x00008a0000057ab9 */ /* 0x000fe20000000800 */
[----:B------:R-:W-:-:S03]  /*00b0*/  ULDC UR4, c[0x0][0x220] ;  /* 0x0000880000047ab9 */ /* 0x000fc60000000800 */
[----:B------:R-:W-:Y:S02]  /*00c0*/  SHF.L.U32 R2, R2, UR5, RZ ;  /* 0x0000000502027c19 */ /* 0x000fe400080006ff */
[----:B------:R-:W2:Y:S08]  /*00d0*/  S2UR UR6, SR_CTAID.X ;  /* 0x00000000000679c3 */ /* 0x000eb00000002500 */
[----:B------:R-:W3:Y:S01]  /*00e0*/  LDC R0, c[0x0][0x21c] ;  /* 0x00008700ff007b82 */ /* 0x000ee20000000800 */
[----:B-1----:R-:W-:Y:S01]  /*00f0*/  USHF.L.U32 UR7, UR7, UR5, URZ ;  /* 0x0000000507077299 */ /* 0x002fe2000800063f */
[----:B--2---:R-:W-:Y:S01]  /*0100*/  LOP3.LUT R60, R2, UR6, RZ, 0xc, !PT ;  /* 0x00000006023c7c12 */ /* 0x004fe2000f8e0cff */
[----:B------:R-:W-:-:S04]  /*0110*/  USHF.R.S32.HI UR5, URZ, UR5, UR6 ;  /* 0x000000053f057299 */ /* 0x000fc80008011406 */
[----:B------:R-:W-:-:S05]  /*0120*/  VIADD R60, R60, UR7 ;  /* 0x000000073c3c7c36 */ /* 0x000fca0008000000 */
[----:B------:R-:W-:-:S04]  /*0130*/  ISETP.GE.AND P0, PT, R60, UR4, PT ;  /* 0x000000043c007c0c */ /* 0x000fc8000bf06270 */
[----:B---3--:R-:W-:-:S13]  /*0140*/  ISETP.LE.OR P0, PT, R0, UR5, P0 ;  /* 0x0000000500007c0c */ /* 0x008fda0008703670 */
[----:B------:R-:W-:Y:S05]  /*0150*/  @P0 EXIT ;  /* 0x000000000000094d */ /* 0x000fea0003800000 */
[----:B------:R-:W-:Y:S01]  /*0160*/  USHF.L.U32 UR4, UR5, 0x5, URZ ;  /* 0x0000000505047899 */ /* 0x000fe2000800063f */
[----:B------:R-:W-:-:S05]  /*0170*/  LEA R0, R60, 0x20, 0x5 ;  /* 0x000000203c007811 */ /* 0x000fca00078e28ff */
[----:B------:R-:W-:-:S13]  /*0180*/  ISETP.LE.AND P0, PT, R0, UR4, PT ;  /* 0x0000000400007c0c */ /* 0x000fda000bf03270 */
[----:B------:R-:W-:Y:S05]  /*0190*/  @P0 EXIT ;  /* 0x000000000000094d */ /* 0x000fea0003800000 */
[----:B------:R-:W1:Y:S01]  /*01a0*/  LDC R0, c[0x0][0x360] ;  /* 0x0000d800ff007b82 */ /* 0x000e620000000800 */
[----:B------:R-:W2:Y:S01]  /*01b0*/  S2R R57, SR_CTAID.Z ;  /* 0x0000000000397919 */ /* 0x000ea20000002700 */
[----:B------:R-:W-:Y:S01]  /*01c0*/  ULDC UR5, c[0x0][0x218] ;  /* 0x0000860000057ab9 */ /* 0x000fe20000000800 */
[----:B------:R-:W-:Y:S01]  /*01d0*/  UIADD3 UR18, UR4, 0x20, URZ ;  /* 0x0000002004127890 */ /* 0x000fe2000fffe03f */
[----:B------:R-:W-:Y:S01]  /*01e0*/  MOV R6, UR5 ;  /* 0x0000000500067c02 */ /* 0x000fe20008000f00 */
[----:B------:R-:W-:Y:S01]  /*01f0*/  ULDC.64 UR20, c[0x0][0x208] ;  /* 0x0000820000147ab9 */ /* 0x000fe20000000a00 */
[----:B------:R-:W-:Y:S01]  /*0200*/  IMAD.MOV.U32 R5, RZ, RZ, RZ ;  /* 0x000000ffff057224 */ /* 0x000fe200078e00ff */
[----:B-1----:R-:W-:-:S13]  /*0210*/  ISETP.GT.U32.AND P0, PT, R0, 0x1, PT ;  /* 0x000000010000780c */ /* 0x002fda0003f04070 */
[----:B--2---:R-:W-:Y:S05]  /*0220*/  @P0 BRA `(.L_x_0) ;  /* 0x00000000001c0947 */ /* 0x004fea0003800000 */
[----:B------:R-:W1:Y:S01]  /*0230*/  LDC R2, c[0x0][0x224] ;  /* 0x00008900ff027b82 */ /* 0x000e620000000800 */
[----:B------:R-:W-:-:S07]  /*0240*/  IADD3 R3, R57, 0x1, RZ ;  /* 0x0000000139037810 */ /* 0x000fce0007ffe0ff */
[----:B------:R-:W2:Y:S01]  /*0250*/  LDC R0, c[0x0][0x368] ;  /* 0x0000da00ff007b82 */ /* 0x000ea20000000800 */
[C---:B-1----:R-:W-:Y:S01]  /*0260*/  ISETP.GE.AND P0, PT, R3.reuse, R2, PT ;  /* 0x000000020300720c */ /* 0x042fe20003f06270 */
[-C--:B--2---:R-:W-:Y:S02]  /*0270*/  IMAD R6, R3, R0.reuse, RZ ;  /* 0x0000000003067224 */ /* 0x084fe400078e02ff */
[----:B------:R-:W-:-:S10]  /*0280*/  IMAD R5, R57, R0, RZ ;  /* 0x0000000039057224 */ /* 0x000fd400078e02ff */
[----:B------:R-:W1:Y:S02]  /*0290*/  @P0 LDC R6, c[0x0][0x218] ;  /* 0x00008600ff060b82 */ /* 0x000e640000000800 */
.L_x_0:
[----:B------:R-:W2:Y:S01]  /*02a0*/  S2R R55, SR_TID.X ;  /* 0x0000000000377919 */ /* 0x000ea20000002100 */
[C-C-:B-1----:R-:W-:Y:S01]  /*02b0*/  IMAD.IADD R3, R6.reuse, 0x1, -R5.reuse ;  /* 0x0000000106037824 */ /* 0x142fe200078e0a05 */
[----:B------:R-:W-:Y:S01]  /*02c0*/  IADD3 R59, R6, 0xf, -R5 ;  /* 0x0000000f063b7810 */ /* 0x000fe20007ffe805 */
[----:B------:R-:W-:Y:S01]  /*02d0*/  ULDC.64 UR8, c[0x0][0x230] ;  /* 0x00008c0000087ab9 */ /* 0x000fe20000000a00 */
[----:B------:R-:W-:Y:S01]  /*02e0*/  ULDC.64 UR16, c[0x0][0x250] ;  /* 0x0000940000107ab9 */ /* 0x000fe20000000a00 */
[----:B------:R-:W-:Y:S01]  /*02f0*/  ULDC.64 UR6, c[0x0][0x210] ;  /* 0x0000840000067ab9 */ /* 0x000fe20000000a00 */
[----:B------:R-:W-:Y:S01]  /*0300*/  SHF.R.S32.HI R56, RZ, 0x1f, R3 ;  /* 0x0000001fff387819 */ /* 0x000fe20000011403 */
[----:B------:R-:W1:Y:S01]  /*0310*/  LDC.64 R28, c[0x0][0x238] ;  /* 0x00008e00ff1c7b82 */ /* 0x000e620000000a00 */
[----:B------:R-:W-:Y:S01]  /*0320*/  LOP3.LUT R10, R59, 0xfffffff0, RZ, 0xc0, !PT ;  /* 0xfffffff03b0a7812 */ /* 0x000fe200078ec0ff */
[----:B------:R-:W-:Y:S01]  /*0330*/  ULDC.64 UR14, c[0x0][0x240] ;  /* 0x00009000000e7ab9 */ /* 0x000fe20000000a00 */
[----:B------:R-:W-:Y:S01]  /*0340*/  LEA.HI R56, R56, R3, RZ, 0x4 ;  /* 0x0000000338387211 */ /* 0x000fe200078f20ff */
[----:B------:R-:W-:Y:S01]  /*0350*/  ULDC.64 UR12, c[0x0][0x248] ;  /* 0x00009200000c7ab9 */ /* 0x000fe20000000a00 */
[----:B------:R-:W-:Y:S01]  /*0360*/  ISETP.NE.AND P4, PT, R10, 0x10, PT ;  /* 0x000000100a00780c */ /* 0x000fe20003f85270 */
[----:B------:R-:W-:Y:S01]  /*0370*/  UIADD3 UR19, UP1, UR14, -UR12, URZ ;  /* 0x8000000c0e137290 */ /* 0x000fe2000ff3e03f */
[----:B------:R-:W-:Y:S01]  /*0380*/  LOP3.LUT R56, R56, 0xfffffff0, RZ, 0xc0, !PT ;  /* 0xfffffff038387812 */ /* 0x000fe200078ec0ff */
[----:B------:R-:W3:Y:S01]  /*0390*/  LDC.64 R30, c[0x0][0x258] ;  /* 0x00009600ff1e7b82 */ /* 0x000ee20000000a00 */
[----:B------:R-:W-:Y:S01]  /*03a0*/  ULDC.64 UR10, c[0x0][0x260] ;  /* 0x00009800000a7ab9 */ /* 0x000fe20000000a00 */
[----:B------:R-:W-:Y:S01]  /*03b0*/  UIADD3.X UR13, UR15, ~UR13, URZ, UP1, !UPT ;  /* 0x8000000d0f0d7290 */ /* 0x000fe20008ffe43f */
[----:B------:R-:W-:Y:S01]  /*03c0*/  SHF.R.S32.HI R52, RZ, 0x1f, R59 ;  /* 0x0000001fff347819 */ /* 0x000fe2000001143b */
[----:B------:R-:W-:Y:S01]  /*03d0*/  IMAD.IADD R56, R3, 0x1, -R56 ;  /* 0x0000000103387824 */ /* 0x000fe200078e0a38 */
[----:B------:R-:W-:Y:S01]  /*03e0*/  CS2R R18, SRZ ;  /* 0x0000000000127805 */ /* 0x000fe2000001ff00 */
[----:B------:R-:W-:Y:S01]  /*03f0*/  VIADD R3, R59, 0xf ;  /* 0x0000000f3b037836 */ /* 0x000fe20000000000 */
[----:B------:R-:W-:Y:S01]  /*0400*/  LEA.HI R52, R52, R59, RZ, 0x4 ;  /* 0x0000003b34347211 */ /* 0x000fe200078f20ff */
[----:B------:R-:W-:Y:S01]  /*0410*/  BAR.SYNC.DEFER_BLOCKING 0x0 ;  /* 0x0000000000007b1d */ /* 0x000fe20000010000 */
[----:B------:R-:W-:-:S02]  /*0420*/  ISETP.NE.AND P0, PT, R56, RZ, PT ;  /* 0x000000ff3800720c */ /* 0x000fc40003f05270 */
[----:B------:R-:W-:Y:S02]  /*0430*/  ISETP.GE.U32.AND P5, PT, R3, 0x1f, PT ;  /* 0x0000001f0300780c */ /* 0x000fe40003fa6070 */
[----:B------:R-:W-:Y:S02]  /*0440*/  SEL R56, R56, 0x10, P0 ;  /* 0x0000001038387807 */ /* 0x000fe40000000000 */
[----:B------:R-:W-:Y:S02]  /*0450*/  SHF.R.S32.HI R52, RZ, 0x4, R52 ;  /* 0x00000004ff347819 */ /* 0x000fe40000011434 */
[--C-:B--2---:R-:W-:Y:S01]  /*0460*/  SHF.R.S32.HI R0, RZ, 0x1f, R55.reuse ;  /* 0x0000001fff007819 */ /* 0x104fe20000011437 */
[----:B------:R-:W-:Y:S01]  /*0470*/  IMAD.WIDE.U32 R8, R56, UR8, RZ ;  /* 0x0000000838087c25 */ /* 0x000fe2000f8e00ff */
[----:B------:R-:W-:Y:S02]  /*0480*/  SHF.R.U32.HI R7, RZ, 0x5, R55 ;  /* 0x00000005ff077819 */ /* 0x000fe40000011637 */
[----:B------:R-:W-:Y:S01]  /*0490*/  LEA.HI R0, R0, R55, RZ, 0x5 ;  /* 0x0000003700007211 */ /* 0x000fe200078f28ff */
[----:B------:R-:W-:Y:S01]  /*04a0*/  IMAD.SHL.U32 R33, R8, 0x8, RZ ;  /* 0x0000000808217824 */ /* 0x000fe200078e00ff */
[----:B------:R-:W-:-:S02]  /*04b0*/  VIADDMNMX R6, R5, R56, R6, PT ;  /* 0x0000003805067246 */ /* 0x000fc40003800106 */
[----:B------:R-:W-:Y:S01]  /*04c0*/  LOP3.LUT R2, R0, 0xffffffe0, RZ, 0xc0, !PT ;  /* 0xffffffe000027812 */ /* 0x000fe200078ec0ff */
[----:B------:R-:W2:Y:S01]  /*04d0*/  SHFL.IDX PT, R7, R7, RZ, 0x1f ;  /* 0x00001fff07077589 */ /* 0x000ea200000e0000 */
[----:B------:R-:W-:Y:S02]  /*04e0*/  SHF.R.S32.HI R0, RZ, 0x5, R0 ;  /* 0x00000005ff007819 */ /* 0x000fe40000011400 */
[----:B------:R-:W-:Y:S01]  /*04f0*/  SHF.R.S32.HI R43, RZ, 0x1f, R56 ;  /* 0x0000001fff2b7819 */ /* 0x000fe20000011438 */
[----:B------:R-:W-:Y:S02]  /*0500*/  IMAD.IADD R2, R55, 0x1, -R2 ;  /* 0x0000000137027824 */ /* 0x000fe400078e0a02 */
[----:B------:R-:W-:-:S03]  /*0510*/  IMAD.SHL.U32 R0, R0, 0x2, RZ ;  /* 0x0000000200007824 */ /* 0x000fc600078e00ff */
[----:B------:R-:W-:-:S04]  /*0520*/  SHF.R.S32.HI R77, RZ, 0x1f, R2 ;  /* 0x0000001fff4d7819 */ /* 0x000fc80000011402 */
[----:B------:R-:W-:-:S04]  /*0530*/  LEA.HI R77, R77, R2, RZ, 0x4 ;  /* 0x000000024d4d7211 */ /* 0x000fc800078f20ff */
[C---:B------:R-:W-:Y:S02]  /*0540*/  LEA.HI.SX32 R0, R77.reuse, R0, 0x1c ;  /* 0x000000004d007211 */ /* 0x040fe400078fe2ff */
[----:B------:R-:W-:-:S03]  /*0550*/  LOP3.LUT R77, R77, 0xfffffff0, RZ, 0xc0, !PT ;  /* 0xfffffff04d4d7812 */ /* 0x000fc600078ec0ff */
[----:B------:R-:W-:Y:S02]  /*0560*/  IMAD.IADD R53, R0, 0x1, R5 ;  /* 0x0000000100357824 */ /* 0x000fe400078e0205 */
[----:B------:R-:W-:Y:S01]  /*0570*/  IMAD.IADD R77, R2, 0x1, -R77 ;  /* 0x00000001024d7824 */ /* 0x000fe200078e0a4d */
[----:B--2---:R-:W-:Y:S01]  /*0580*/  R2UR UR5, R7 ;  /* 0x00000000070572ca */ /* 0x004fe200000e0000 */
[C---:B------:R-:W-:Y:S01]  /*0590*/  VIADD R3, R53.reuse, 0x8 ;  /* 0x0000000835037836 */ /* 0x040fe20000000000 */
[-C--:B------:R-:W-:Y:S01]  /*05a0*/  ISETP.GE.AND P1, PT, R53, R6.reuse, PT ;  /* 0x000000063500720c */ /* 0x080fe20003f26270 */
[----:B------:R-:W-:Y:S01]  /*05b0*/  VIADD R78, R77, UR4 ;  /* 0x000000044d4e7c36 */ /* 0x000fe20008000000 */
[----:B------:R-:W-:Y:S01]  /*05c0*/  SHF.R.S32.HI R7, RZ, 0x1f, R0 ;  /* 0x0000001fff077819 */ /* 0x000fe20000011400 */
[----:B------:R-:W-:Y:S01]  /*05d0*/  IMAD R5, R43, UR8, RZ ;  /* 0x000000082b057c24 */ /* 0x000fe2000f8e02ff */
[----:B------:R-:W-:Y:S01]  /*05e0*/  ISETP.GE.AND P6, PT, R3, R6, PT ;  /* 0x000000060300720c */ /* 0x000fe20003fc6270 */
[C---:B------:R-:W-:Y:S01]  /*05f0*/  VIADD R2, R78.reuse, 0x10 ;  /* 0x000000104e027836 */ /* 0x040fe20000000000 */
[----:B------:R-:W-:Y:S01]  /*0600*/  ISETP.LT.AND P0, PT, R78, UR6, !P1 ;  /* 0x000000064e007c0c */ /* 0x000fe2000cf01270 */
[----:B------:R-:W-:Y:S01]  /*0610*/  IMAD R3, R43, UR16, RZ ;  /* 0x000000102b037c24 */ /* 0x000fe2000f8e02ff */
[----:B------:R-:W-:Y:S01]  /*0620*/  LEA.HI R7, R7, R0, RZ, 0x2 ;  /* 0x0000000007077211 */ /* 0x000fe200078f10ff */
[----:B------:R-:W-:Y:S01]  /*0630*/  IMAD R20, R56, UR9, R5 ;  /* 0x0000000938147c24 */ /* 0x000fe2000f8e0205 */
[----:B------:R-:W-:Y:S01]  /*0640*/  ISETP.LT.AND P1, PT, R2, UR6, !P1 ;  /* 0x0000000602007c0c */ /* 0x000fe2000cf21270 */
[----:B------:R-:W-:Y:S01]  /*0650*/  IMAD.WIDE.U32 R4, R56, UR16, RZ ;  /* 0x0000001038047c25 */ /* 0x000fe2000f8e00ff */
[----:B------:R-:W-:Y:S01]  /*0660*/  ISETP.LT.AND P3, PT, R2, UR6, !P6 ;  /* 0x0000000602007c0c */ /* 0x000fe2000f761270 */
[----:B------:R-:W2:Y:S01]  /*0670*/  S2UR UR4, SR_CgaCtaId ;  /* 0x00000000000479c3 */ /* 0x000ea20000008800 */
[----:B------:R-:W-:Y:S01]  /*0680*/  ISETP.LT.AND P2, PT, R78, UR6, !P6 ;  /* 0x000000064e007c0c */ /* 0x000fe2000f741270 */
[----:B------:R-:W-:Y:S01]  /*0690*/  IMAD R3, R56, UR17, R3 ;  /* 0x0000001138037c24 */ /* 0x000fe2000f8e0203 */
[----:B------:R-:W-:Y:S01]  /*06a0*/  SEL R48, RZ, 0x1, !P0 ;  /* 0x00000001ff307807 */ /* 0x000fe20004000000 */
[----:B------:R-:W-:Y:S01]  /*06b0*/  IMAD.IADD R20, R9, 0x1, R20 ;  /* 0x0000000109147824 */ /* 0x000fe200078e0214 */
[----:B------:R-:W-:Y:S01]  /*06c0*/  LOP3.LUT R58, R77, 0x6, RZ, 0xc0, !PT ;  /* 0x000000064d3a7812 */ /* 0x000fe200078ec0ff */
[----:B------:R-:W-:Y:S01]  /*06d0*/  IMAD.IADD R22, R5, 0x1, R3 ;  /* 0x0000000105167824 */ /* 0x000fe200078e0203 */
[----:B------:R-:W-:Y:S01]  /*06e0*/  LOP3.LUT R7, R7, 0xfffffffc, RZ, 0xc0, !PT ;  /* 0xfffffffc07077812 */ /* 0x000fe200078ec0ff */
[----:B------:R-:W-:Y:S01]  /*06f0*/  IMAD.SHL.U32 R5, R77, 0x4, RZ ;  /* 0x000000044d057824 */ /* 0x000fe200078e00ff */
[----:B------:R-:W-:Y:S01]  /*0700*/  P2R R48, PR, R48, 0xf ;  /* 0x0000000f30307803 */ /* 0x000fe20000000000 */
[----:B------:R-:W-:Y:S01]  /*0710*/  IMAD R76, R60, 0x20, R77 ;  /* 0x000000203c4c7824 */ /* 0x000fe200078e024d */
[----:B------:R-:W-:Y:S01]  /*0720*/  ISETP.GE.AND P0, PT, R2, UR6, PT ;  /* 0x0000000602007c0c */ /* 0x000fe2000bf06270 */
[----:B------:R-:W-:Y:S01]  /*0730*/  IMAD.IADD R3, R0, 0x1, -R7 ;  /* 0x0000000100037824 */ /* 0x000fe200078e0a07 */
[----:B------:R-:W-:Y:S01]  /*0740*/  SHF.R.U32.HI R58, RZ, 0x1, R58 ;  /* 0x00000001ff3a7819 */ /* 0x000fe2000001163a */
[----:B------:R-:W-:Y:S01]  /*0750*/  IMAD.SHL.U32 R61, R4, 0x8, RZ ;  /* 0x00000008043d7824 */ /* 0x000fe200078e00ff */
[----:B------:R-:W-:-:S02]  /*0760*/  SHF.R.S32.HI R54, RZ, 0x1f, R53 ;  /* 0x0000001fff367819 */ /* 0x000fc40000011435 */
[----:B------:R-:W-:Y:S02]  /*0770*/  SHF.R.S32.HI R2, RZ, 0x1f, R77 ;  /* 0x0000001fff027819 */ /* 0x000fe4000001144d */
[----:B------:R-:W-:Y:S02]  /*0780*/  LOP3.LUT R0, R58, 0x4, R5, 0xf8, !PT ;  /* 0x000000043a007812 */ /* 0x000fe400078ef805 */
[----:B------:R-:W-:Y:S01]  /*0790*/  SHF.L.U64.HI R20, R8, 0x3, R20 ;  /* 0x0000000308147819 */ /* 0x000fe20000010214 */
[----:B------:R-:W-:Y:S01]  /*07a0*/  IMAD R8, R54, UR8, RZ ;  /* 0x0000000836087c24 */ /* 0x000fe2000f8e02ff */
[----:B------:R-:W-:Y:S02]  /*07b0*/  LEA.HI R2, R2, R77, RZ, 0x3 ;  /* 0x0000004d02027211 */ /* 0x000fe400078f18ff */
[----:B------:R-:W-:Y:S01]  /*07c0*/  SHF.R.S32.HI R79, RZ, 0x1f, R78 ;  /* 0x0000001fff4f7819 */ /* 0x000fe2000001144e */
[C---:B------:R-:W-:Y:S01]  /*07d0*/  IMAD R63, R53.reuse, UR9, R8 ;  /* 0x00000009353f7c24 */ /* 0x040fe2000f8e0208 */
[----:B------:R-:W-:-:S02]  /*07e0*/  ISETP.GE.AND P3, PT, R53, R6, PT ;  /* 0x000000063500720c */ /* 0x000fc40003f66270 */
[----:B------:R-:W-:Y:S01]  /*07f0*/  LOP3.LUT R5, R0, 0x1, R3, 0x78, !PT ;  /* 0x0000000100057812 */ /* 0x000fe200078e7803 */
[----:B------:R-:W-:Y:S01]  /*0800*/  VIADD R0, R76, 0x10 ;  /* 0x000000104c007836 */ /* 0x000fe20000000000 */
[----:B------:R-:W-:Y:S01]  /*0810*/  SHF.L.U64.HI R22, R4, 0x3, R22 ;  /* 0x0000000304167819 */ /* 0x000fe20000010216 */
[----:B------:R-:W-:Y:S01]  /*0820*/  IMAD.WIDE.U32 R8, R53, UR8, R78 ;  /* 0x0000000835087c25 */ /* 0x000fe2000f8e004e */
[----:B------:R-:W-:Y:S01]  /*0830*/  SHF.R.U32.HI R2, RZ, 0x3, R2 ;  /* 0x00000003ff027819 */ /* 0x000fe20000011602 */
[----:B------:R-:W-:Y:S01]  /*0840*/  ULDC.64 UR8, c[0x0][0x370] ;  /* 0x0000dc0000087ab9 */ /* 0x000fe20000000a00 */
[----:B------:R-:W-:Y:S01]  /*0850*/  P2R R4, PR, RZ, 0x1 ;  /* 0x00000001ff047803 */ /* 0x000fe20000000000 */
[----:B------:R-:W-:Y:S01]  /*0860*/  IMAD.SHL.U32 R3, R3, 0x2, RZ ;  /* 0x0000000203037824 */ /* 0x000fe200078e00ff */
[----:B------:R-:W-:Y:S01]  /*0870*/  ISETP.LT.AND P0, PT, R76, UR7, !P3 ;  /* 0x000000074c007c0c */ /* 0x000fe2000df01270 */
[----:B------:R-:W-:Y:S01]  /*0880*/  IMAD R2, R5, 0x2, R2 ;  /* 0x0000000205027824 */ /* 0x000fe200078e0202 */
[----:B------:R-:W-:Y:S01]  /*0890*/  SEL R48, R48, RZ, P5 ;  /* 0x000000ff30307207 */ /* 0x000fe20002800000 */
[----:B------:R-:W-:Y:S01]  /*08a0*/  IMAD.SHL.U32 R24, R8, 0x8, RZ ;  /* 0x0000000808187824 */ /* 0x000fe200078e00ff */
[----:B------:R-:W-:Y:S01]  /*08b0*/  ISETP.LT.AND P1, PT, R0, UR7, !P3 ;  /* 0x0000000700007c0c */ /* 0x000fe2000df21270 */
[----:B------:R-:W-:Y:S01]  /*08c0*/  IMAD.IADD R63, R9, 0x1, R63 ;  /* 0x00000001093f7824 */ /* 0x000fe200078e023f */
[----:B------:R-:W-:Y:S01]  /*08d0*/  ISETP.LT.AND P2, PT, R76, UR7, !P6 ;  /* 0x000000074c007c0c */ /* 0x000fe2000f741270 */
[----:B------:R-:W-:Y:S01]  /*08e0*/  IMAD.SHL.U32 R51, R48, 0x8, RZ ;  /* 0x0000000830337824 */ /* 0x000fe200078e00ff */
[----:B------:R-:W-:Y:S01]  /*08f0*/  ISETP.LT.AND P3, PT, R0, UR7, !P6 ;  /* 0x0000000700007c0c */ /* 0x000fe2000f761270 */
[C---:B------:R-:W-:Y:S01]  /*0900*/  IMAD.SHL.U32 R50, R48.reuse, 0x4, RZ ;  /* 0x0000000430327824 */ /* 0x040fe200078e00ff */
[----:B------:R-:W-:Y:S01]  /*0910*/  SEL R44, RZ, 0x1, !P0 ;  /* 0x00000001ff2c7807 */ /* 0x000fe20004000000 */
[----:B------:R-:W-:Y:S01]  /*0920*/  IMAD.SHL.U32 R49, R48, 0x2, RZ ;  /* 0x0000000230317824 */ /* 0x000fe200078e00ff */
[----:B------:R-:W-:-:S02]  /*0930*/  LOP3.LUT R58, R7, R58, RZ, 0xfc, !PT ;  /* 0x0000003a073a7212 */ /* 0x000fc400078efcff */
[----:B------:R-:W-:Y:S02]  /*0940*/  LOP3.LUT R3, R2, 0x4, R3, 0x78, !PT ;  /* 0x0000000402037812 */ /* 0x000fe400078e7803 */
[----:B------:R-:W-:Y:S02]  /*0950*/  P2R R44, PR, R44, 0xf ;  /* 0x0000000f2c2c7803 */ /* 0x000fe40000000000 */
[----:B------:R-:W-:Y:S01]  /*0960*/  IADD3 R12, P0, R24, UR8, RZ ;  /* 0x00000008180c7c10 */ /* 0x000fe2000ff1e0ff */
[----:B------:R-:W-:Y:S01]  /*0970*/  UMOV UR8, 0x400 ;  /* 0x0000040000087882 */ /* 0x000fe20000000000 */
[----:B------:R-:W-:Y:S01]  /*0980*/  LOP3.LUT P1, R51, R51, 0x8, RZ, 0xc0, !PT ;  /* 0x0000000833337812 */ /* 0x000fe2000782c0ff */
[----:B--2---:R-:W-:Y:S01]  /*0990*/  ULEA UR4, UR4, UR8, 0x18 ;  /* 0x0000000804047291 */ /* 0x004fe2000f8ec03f */
[----:B------:R-:W-:Y:S01]  /*09a0*/  IMAD R58, R58, 0x20, R3 ;  /* 0x000000203a3a7824 */ /* 0x000fe200078e0203 */
[----:B------:R-:W-:Y:S02]  /*09b0*/  SHF.L.U64.HI R63, R8, 0x3, R63 ;  /* 0x00000003083f7819 */ /* 0x000fe4000001023f */
[----:B------:R-:W-:Y:S01]  /*09c0*/  ISETP.GE.AND P2, PT, R0, UR7, PT ;  /* 0x0000000700007c0c */ /* 0x000fe2000bf46270 */
[----:B------:R-:W-:Y:S01]  /*09d0*/  IMAD R0, R54, UR16, RZ ;  /* 0x0000001036007c24 */ /* 0x000fe2000f8e02ff */
[----:B------:R-:W-:Y:S01]  /*09e0*/  IADD3.X R13, R63, UR9, RZ, P0, !PT ;  /* 0x000000093f0d7c10 */ /* 0x000fe200087fe4ff */
[----:B------:R-:W-:Y:S01]  /*09f0*/  ULDC.64 UR8, c[0x0][0x378] ;  /* 0x0000de0000087ab9 */ /* 0x000fe20000000a00 */
[----:B------:R-:W-:Y:S01]  /*0a00*/  LEA R58, R58, UR4, 0x3 ;  /* 0x000000043a3a7c11 */ /* 0x000fe2000f8e18ff */
[----:B------:R-:W-:Y:S01]  /*0a10*/  IMAD R67, R53, UR17, R0 ;  /* 0x0000001135437c24 */ /* 0x000fe2000f8e0200 */
[----:B------:R-:W-:-:S02]  /*0a20*/  SHF.R.S32.HI R77, RZ, 0x1f, R76 ;  /* 0x0000001fff4d7819 */ /* 0x000fc4000001144c */
[----:B------:R-:W-:Y:S01]  /*0a30*/  ISETP.GE.AND P0, PT, R76, UR7, PT ;  /* 0x000000074c007c0c */ /* 0x000fe2000bf06270 */
[----:B------:R-:W-:Y:S01]  /*0a40*/  @!PT LDS RZ, [RZ] ;  /* 0x00000000fffff984 */ /* 0x000fe20000000800 */
[----:B------:R-:W-:Y:S01]  /*0a50*/  @!PT LDS RZ, [RZ] ;  /* 0x00000000fffff984 */ /* 0x000fe20000000800 */
[----:B------:R-:W-:Y:S01]  /*0a60*/  LDGSTS.E.LTC128B.64 [R58], desc[UR20][R12.64], P1 ;  /* 0x000000000c3a7fae */ /* 0x000fe20008921b54 */
[----:B------:R-:W-:Y:S01]  /*0a70*/  LOP3.LUT P1, R50, R50, 0x8, RZ, 0xc0, !PT ;  /* 0x0000000832327812 */ /* 0x000fe2000782c0ff */
[----:B------:R-:W-:Y:S01]  /*0a80*/  IMAD.WIDE.U32 R8, R53, UR16, R76 ;  /* 0x0000001035087c25 */ /* 0x000fe2000f8e004c */
[----:B------:R-:W-:Y:S01]  /*0a90*/  ISETP.GE.AND P3, PT, R78, UR6, PT ;  /* 0x000000064e007c0c */ /* 0x000fe2000bf66270 */
[----:B------:R-:W-:Y:S01]  /*0aa0*/  ULDC.64 UR6, c[0x0][0x268] ;  /* 0x00009a0000067ab9 */ /* 0x000fe20000000a00 */
[----:B------:R-:W-:Y:S01]  /*0ab0*/  ISETP.NE.AND P6, PT, R4, RZ, PT ;  /* 0x000000ff0400720c */ /* 0x000fe20003fc5270 */
[----:B------:R-:W-:Y:S01]  /*0ac0*/  IMAD.IADD R67, R9, 0x1, R67 ;  /* 0x0000000109437824 */ /* 0x000fe200078e0243 */
[----:B------:R-:W-:Y:S01]  /*0ad0*/  SEL R0, RZ, 0x1, P0 ;  /* 0x00000001ff007807 */ /* 0x000fe20000000000 */
[----:B------:R-:W-:Y:S01]  /*0ae0*/  IMAD.SHL.U32 R26, R8, 0x8, RZ ;  /* 0x00000008081a7824 */ /* 0x000fe200078e00ff */
[----:B------:R-:W-:-:S02]  /*0af0*/  SEL R2, RZ, 0x1, P3 ;  /* 0x00000001ff027807 */ /* 0x000fc40001800000 */
[----:B------:R-:W-:Y:S02]  /*0b00*/  SHF.L.U64.HI R67, R8, 0x3, R67 ;  /* 0x0000000308437819 */ /* 0x000fe40000010243 */
[----:B------:R-:W-:Y:S01]  /*0b10*/  SEL R8, RZ, 0x4, P0 ;  /* 0x00000004ff087807 */ /* 0x000fe20000000000 */
[----:B------:R2:W-:Y:S01]  /*0b20*/  LDGSTS.E.LTC128B.64 [R58+0x80], desc[UR20][R12.64+0x80], P1 ;  /* 0x000800800c3a7fae */ /* 0x0005e20008921b54 */
[----:B------:R-:W-:Y:S02]  /*0b30*/  LOP3.LUT P1, R49, R49, 0x8, RZ, 0xc0, !PT ;  /* 0x0000000831317812 */ /* 0x000fe4000782c0ff */
[----:B------:R-:W-:Y:S02]  /*0b40*/  SEL R10, RZ, 0x4, P3 ;  /* 0x00000004ff0a7807 */ /* 0x000fe40001800000 */
[----:B------:R-:W-:Y:S02]  /*0b50*/  LOP3.LUT P0, R48, R48, 0x8, RZ, 0xc0, !PT ;  /* 0x0000000830307812 */ /* 0x000fe4000780c0ff */
[----:B------:R-:W-:-:S02]  /*0b60*/  SEL R7, RZ, 0xffffffff, P6 ;  /* 0xffffffffff077807 */ /* 0x000fc40003000000 */
[----:B-1----:R-:W-:Y:S02]  /*0b70*/  IADD3 R16, P3, R12, R28, RZ ;  /* 0x0000001c0c107210 */ /* 0x002fe40007f7e0ff */
[----:B------:R-:W-:Y:S01]  /*0b80*/  SEL R73, RZ, 0x8, P6 ;  /* 0x00000008ff497807 */ /* 0x000fe20003000000 */
[----:B------:R-:W-:Y:S01]  /*0b90*/  IMAD.SHL.U32 R7, R7, 0x2, RZ ;  /* 0x0000000207077824 */ /* 0x000fe200078e00ff */
[----:B------:R-:W-:Y:S01]  /*0ba0*/  SEL R44, R44, RZ, P5 ;  /* 0x000000ff2c2c7207 */ /* 0x000fe20002800000 */
[--C-:B------:R-:W-:Y:S01]  /*0bb0*/  IMAD.X R17, R13, 0x1, R29.reuse, P3 ;  /* 0x000000010d117824 */ /* 0x100fe200018e061d */
[----:B------:R-:W-:Y:S02]  /*0bc0*/  SEL R5, RZ, 0xffffffff, P2 ;  /* 0xffffffffff057807 */ /* 0x000fe40001000000 */
[----:B------:R-:W-:Y:S01]  /*0bd0*/  IADD3 R3, P6, P3, R33, UR19, R28 ;  /* 0x0000001321037c10 */ /* 0x000fe2000fbde01c */
[----:B------:R-:W-:Y:S01]  /*0be0*/  UIADD3 UR19, UP0, UR10, -UR6, URZ ;  /* 0x800000060a137290 */ /* 0x000fe2000ff1e03f */
[----:B------:R-:W-:Y:S01]  /*0bf0*/  LOP3.LUT R7, R7, 0x2, R2, 0xe2, !PT ;  /* 0x0000000207077812 */ /* 0x000fe200078ee202 */
[----:B------:R-:W-:Y:S01]  /*0c00*/  LDGSTS.E.LTC128B.64 [R58+0x800], desc[UR20][R16.64], P1 ;  /* 0x00800000103a7fae */ /* 0x000fe20008921b54 */
[----:B------:R-:W-:Y:S01]  /*0c10*/  IMAD.SHL.U32 R47, R44, 0x8, RZ ;  /* 0x000000082c2f7824 */ /* 0x000fe200078e00ff */
[----:B------:R-:W-:Y:S01]  /*0c20*/  IADD3 R6, P1, R3, R12, RZ ;  /* 0x0000000c03067210 */ /* 0x000fe20007f3e0ff */
[----:B------:R-:W-:Y:S01]  /*0c30*/  IMAD.SHL.U32 R5, R5, 0x2, RZ ;  /* 0x0000000205057824 */ /* 0x000fe200078e00ff */
[----:B------:R-:W-:Y:S01]  /*0c40*/  UIADD3.X UR22, UR11, ~UR7, URZ, UP0, !UPT ;  /* 0x800000070b167290 */ /* 0x000fe200087fe43f */
[----:B------:R-:W-:Y:S01]  /*0c50*/  IADD3.X R2, R20, UR13, R29, P6, P3 ;  /* 0x0000000d14027c10 */ /* 0x000fe2000b7e641d */
[C---:B------:R-:W-:Y:S01]  /*0c60*/  IMAD.SHL.U32 R46, R44.reuse, 0x4, RZ ;  /* 0x000000042c2e7824 */ /* 0x040fe200078e00ff */
[----:B------:R-:W-:Y:S01]  /*0c70*/  LDGSTS.E.LTC128B.64 [R58+0x880], desc[UR20][R16.64+0x80], P0 ;  /* 0x00880080103a7fae */ /* 0x000fe20008121b54 */
[----:B------:R-:W-:Y:S01]  /*0c80*/  SEL R3, RZ, 0x8, P2 ;  /* 0x00000008ff037807 */ /* 0x000fe20001000000 */
[----:B------:R-:W-:Y:S01]  /*0c90*/  IMAD.SHL.U32 R45, R44, 0x2, RZ ;  /* 0x000000022c2d7824 */ /* 0x000fe200078e00ff */
[----:B------:R-:W-:-:S02]  /*0ca0*/  IADD3 R14, P3, R26, UR8, RZ ;  /* 0x000000081a0e7c10 */ /* 0x000fc4000ff7e0ff */
[----:B---3--:R-:W-:Y:S02]  /*0cb0*/  IADD3 R4, P2, P0, R61, UR19, R30 ;  /* 0x000000133d047c10 */ /* 0x008fe4000f85e01e */
[----:B------:R-:W-:Y:S02]  /*0cc0*/  LOP3.LUT P6, R47, R47, 0x8, RZ, 0xc0, !PT ;  /* 0x000000082f2f7812 */ /* 0x000fe400078cc0ff */
[----:B------:R-:W-:Y:S02]  /*0cd0*/  LOP3.LUT R5, R5, 0x2, R0, 0xe2, !PT ;  /* 0x0000000205057812 */ /* 0x000fe400078ee200 */
[----:B------:R-:W-:Y:S02]  /*0ce0*/  LOP3.LUT P5, R46, R46, 0x8, RZ, 0xc0, !PT ;  /* 0x000000082e2e7812 */ /* 0x000fe400078ac0ff */
[----:B------:R-:W-:Y:S02]  /*0cf0*/  IADD3.X R15, R67, UR9, RZ, P3, !PT ;  /* 0x00000009430f7c10 */ /* 0x000fe40009ffe4ff */
[----:B------:R-:W-:Y:S01]  /*0d00*/  IADD3.X R0, R22, UR22, R31, P2, P0 ;  /* 0x0000001616007c10 */ /* 0x000fe200097e041f */
[----:B------:R-:W-:Y:S01]  /*0d10*/  USHF.R.S32.HI UR22, URZ, 0x1f, UR5 ;  /* 0x0000001f3f167899 */ /* 0x000fe20008011405 */
[----:B------:R-:W-:-:S02]  /*0d20*/  LOP3.LUT P3, R45, R45, 0x8, RZ, 0xc0, !PT ;  /* 0x000000082d2d7812 */ /* 0x000fc4000786c0ff */
[----:B------:R-:W-:Y:S01]  /*0d30*/  LOP3.LUT P2, R44, R44, 0x8, RZ, 0xc0, !PT ;  /* 0x000000082c2c7812 */ /* 0x000fe2000784c0ff */
[----:B------:R-:W-:Y:S01]  /*0d40*/  LDGSTS.E.LTC128B.64 [R58+0x3000], desc[UR20][R14.64], P6 ;  /* 0x030000000e3a7fae */ /* 0x000fe2000b121b54 */
[----:B------:R-:W-:Y:S01]  /*0d50*/  LOP3.LUT R73, R73, R10, R7, 0xfe, !PT ;  /* 0x0000000a49497212 */ /* 0x000fe200078efe07 */
[----:B------:R-:W-:Y:S01]  /*0d60*/  IMAD.X R7, R2, 0x1, R13, P1 ;  /* 0x0000000102077824 */ /* 0x000fe200008e060d */
[----:B--2---:R-:W-:Y:S01]  /*0d70*/  IADD3 R12, P0, R14, R30, RZ ;  /* 0x0000001e0e0c7210 */ /* 0x004fe20007f1e0ff */
[----:B------:R1:W-:Y:S01]  /*0d80*/  LDGSTS.E.LTC128B.64 [R58+0x3080], desc[UR20][R14.64+0x80], P5 ;  /* 0x030800800e3a7fae */ /* 0x0003e2000a921b54 */
[----:B------:R-:W-:Y:S01]  /*0d90*/  SEL R73, R73, RZ, P4 ;  /* 0x000000ff49497207 */ /* 0x000fe20002000000 */
[----:B------:R-:W-:Y:S01]  /*0da0*/  ULEA.HI UR22, UR22, UR5, URZ, 0x2 ;  /* 0x0000000516167291 */ /* 0x000fe2000f8f103f */
[----:B------:R-:W-:Y:S01]  /*0db0*/  LOP3.LUT R3, R3, R8, R5, 0xfe, !PT ;  /* 0x0000000803037212 */ /* 0x000fe200078efe05 */
[----:B------:R-:W-:Y:S01]  /*0dc0*/  IMAD.X R13, R15, 0x1, R31, P0 ;  /* 0x000000010f0d7824 */ /* 0x000fe200000e061f */
[----:B------:R-:W-:Y:S01]  /*0dd0*/  IADD3 R4, P0, R4, R14, RZ ;  /* 0x0000000e04047210 */ /* 0x000fe20007f1e0ff */
[----:B------:R-:W-:Y:S01]  /*0de0*/  IMAD.SHL.U32 R42, R73, 0x8, RZ ;  /* 0x00000008492a7824 */ /* 0x000fe200078e00ff */
[----:B------:R-:W-:Y:S01]  /*0df0*/  SEL R72, R3, RZ, P4 ;  /* 0x000000ff03487207 */ /* 0x000fe20002000000 */
[C---:B------:R-:W-:Y:S01]  /*0e00*/  IMAD.SHL.U32 R41, R73.reuse, 0x4, RZ ;  /* 0x0000000449297824 */ /* 0x040fe200078e00ff */
[----:B------:R-:W-:Y:S01]  /*0e10*/  LDGSTS.E.LTC128B.64 [R58+0x3800], desc[UR20][R12.64], P3 ;  /* 0x038000000c3a7fae */ /* 0x000fe20009921b54 */
[----:B------:R-:W-:Y:S01]  /*0e20*/  IMAD.SHL.U32 R40, R73, 0x2, RZ ;  /* 0x0000000249287824 */ /* 0x000fe200078e00ff */
[----:B------:R-:W-:Y:S01]  /*0e30*/  IADD3 R8, P3, R6, R28, RZ ;  /* 0x0000001c06087210 */ /* 0x000fe20007f7e0ff */
[----:B------:R-:W-:Y:S01]  /*0e40*/  IMAD.X R5, R0, 0x1, R15, P0 ;  /* 0x0000000100057824 */ /* 0x000fe200000e060f */
[----:B------:R2:W-:Y:S01]  /*0e50*/  LDGSTS.E.LTC128B.64 [R58+0x3880], desc[UR20][R12.64+0x80], P2 ;  /* 0x038800800c3a7fae */ /* 0x0005e20009121b54 */
[----:B------:R-:W-:Y:S01]  /*0e60*/  LOP3.LUT P2, R42, R42, 0x8, RZ, 0xc0, !PT ;  /* 0x000000082a2a7812 */ /* 0x000fe2000784c0ff */
[C---:B------:R-:W-:Y:S01]  /*0e70*/  IMAD.SHL.U32 R38, R72.reuse, 0x8, RZ ;  /* 0x0000000848267824 */ /* 0x040fe200078e00ff */
[----:B------:R-:W-:Y:S01]  /*0e80*/  LOP3.LUT P1, R41, R41, 0x8, RZ, 0xc0, !PT ;  /* 0x0000000829297812 */ /* 0x000fe2000782c0ff */
[----:B------:R-:W-:Y:S01]  /*0e90*/  IMAD.SHL.U32 R37, R72, 0x4, RZ ;  /* 0x0000000448257824 */ /* 0x000fe200078e00ff */
[----:B------:R-:W-:Y:S01]  /*0ea0*/  LOP3.LUT P0, R40, R40, 0x8, RZ, 0xc0, !PT ;  /* 0x0000000828287812 */ /* 0x000fe2000780c0ff */
[----:B------:R-:W-:Y:S01]  /*0eb0*/  IMAD.SHL.U32 R36, R72, 0x2, RZ ;  /* 0x0000000248247824 */ /* 0x000fe200078e00ff */
[----:B------:R-:W-:Y:S01]  /*0ec0*/  LOP3.LUT P5, R39, R73, 0x8, RZ, 0xc0, !PT ;  /* 0x0000000849277812 */ /* 0x000fe200078ac0ff */
[----:B------:R-:W-:Y:S01]  /*0ed0*/  IMAD.X R9, R7, 0x1, R29, P3 ;  /* 0x0000000107097824 */ /* 0x000fe200018e061d */
[----:B------:R-:W-:Y:S01]  /*0ee0*/  LOP3.LUT P4, R38, R38, 0x8, RZ, 0xc0, !PT ;  /* 0x0000000826267812 */ /* 0x000fe2000788c0ff */
[----:B------:R-:W0:Y:S01]  /*0ef0*/  LDGDEPBAR ;  /* 0x00000000000079af */ /* 0x000e220000000000 */
[----:B------:R-:W-:Y:S01]  /*0f00*/  LOP3.LUT P3, R37, R37, 0x8, RZ, 0xc0, !PT ;  /* 0x0000000825257812 */ /* 0x000fe2000786c0ff */
[----:B------:R-:W-:Y:S01]  /*0f10*/  ULOP3.LUT UR13, UR22, 0xfffffffc, URZ, 0xc0, !UPT ;  /* 0xfffffffc160d7892 */ /* 0x000fe2000f8ec03f */
[----:B------:R-:W-:Y:S01]  /*0f20*/  LOP3.LUT R0, R55, 0x1f, RZ, 0xc0, !PT ;  /* 0x0000001f37007812 */ /* 0x000fe200078ec0ff */
[----:B------:R-:W-:Y:S01]  /*0f30*/  LDGSTS.E.LTC128B.64 [R58+0x1000], desc[UR20][R6.64], P2 ;  /* 0x01000000063a7fae */ /* 0x000fe20009121b54 */
[----:B------:R-:W-:Y:S01]  /*0f40*/  LOP3.LUT P2, R36, R36, 0x8, RZ, 0xc0, !PT ;  /* 0x0000000824247812 */ /* 0x000fe2000784c0ff */
[----:B------:R-:W-:Y:S01]  /*0f50*/  UIADD3 UR5, UR5, -UR13, URZ ;  /* 0x8000000d05057290 */ /* 0x000fe2000fffe03f */
[----:B------:R-:W-:Y:S01]  /*0f60*/  SHF.R.U32.HI R0, RZ, 0x3, R0 ;  /* 0x00000003ff007819 */ /* 0x000fe20000011600 */
[----:B------:R3:W-:Y:S01]  /*0f70*/  LDGSTS.E.LTC128B.64 [R58+0x1080], desc[UR20][R6.64+0x80], P1 ;  /* 0x01080080063a7fae */ /* 0x0007e20008921b54 */
[----:B------:R-:W-:Y:S01]  /*0f80*/  LOP3.LUT P1, R3, R72, 0x8, RZ, 0xc0, !PT ;  /* 0x0000000848037812 */ /* 0x000fe2000782c0ff */
[----:B------:R-:W-:Y:S01]  /*0f90*/  ULEA.HI UR19, UR5, UR5, URZ, 0x1 ;  /* 0x0000000505137291 */ /* 0x000fe2000f8f083f */
[----:B------:R-:W-:Y:S01]  /*0fa0*/  LOP3.LUT R2, R0, 0x7, R55, 0x78, !PT ;  /* 0x0000000700027812 */ /* 0x000fe200078e7837 */
[----:B------:R-:W-:Y:S01]  /*0fb0*/  LDGSTS.E.LTC128B.64 [R58+0x1800], desc[UR20][R8.64], P0 ;  /* 0x01800000083a7fae */ /* 0x000fe20008121b54 */
[----:B------:R-:W-:Y:S01]  /*0fc0*/  IADD3 R10, P0, R4, R30, RZ ;  /* 0x0000001e040a7210 */ /* 0x000fe20007f1e0ff */
[----:B------:R-:W-:Y:S01]  /*0fd0*/  ULOP3.LUT UR13, UR19, 0xfffffffe, URZ, 0xc0, !UPT ;  /* 0xfffffffe130d7892 */ /* 0x000fe2000f8ec03f */
[----:B-1----:R-:W-:Y:S01]  /*0fe0*/  CS2R R14, SRZ ;  /* 0x00000000000e7805 */ /* 0x002fe2000001ff00 */
[----:B------:R1:W-:Y:S01]  /*0ff0*/  LDGSTS.E.LTC128B.64 [R58+0x1880], desc[UR20][R8.64+0x80], P5 ;  /* 0x01880080083a7fae */ /* 0x0003e2000a921b54 */
[----:B------:R-:W-:Y:S01]  /*1000*/  USHF.R.S32.HI UR22, URZ, 0x2, UR22 ;  /* 0x000000023f167899 */ /* 0x000fe20008011416 */
[----:B------:R-:W-:Y:S01]  /*1010*/  IMAD.X R11, R5, 0x1, R31, P0 ;  /* 0x00000001050b7824 */ /* 0x000fe200000e061f */
[----:B------:R-:W-:Y:S01]  /*1020*/  UIADD3 UR13, UR5, -UR13, URZ ;  /* 0x8000000d050d7290 */ /* 0x000fe2000fffe03f */
[----:B------:R-:W-:Y:S01]  /*1030*/  LDGSTS.E.LTC128B.64 [R58+0x4000], desc[UR20][R4.64], P4 ;  /* 0x04000000043a7fae */ /* 0x000fe2000a121b54 */
[----:B------:R-:W-:Y:S01]  /*1040*/  ISETP.GE.AND P0, PT, R59, 0x10, PT ;  /* 0x000000103b00780c */ /* 0x000fe20003f06270 */
[----:B------:R-:W-:Y:S01]  /*1050*/  IMAD R2, R0, 0x10, R2 ;  /* 0x0000001000027824 */ /* 0x000fe200078e0202 */
[----:B------:R-:W-:Y:S01]  /*1060*/  ULEA UR23, UR22, UR13, 0x5 ;  /* 0x0000000d16177291 */ /* 0x000fe2000f8e283f */
[----:B------:R4:W-:Y:S01]  /*1070*/  LDGSTS.E.LTC128B.64 [R58+0x4080], desc[UR20][R4.64+0x80], P3 ;  /* 0x04080080043a7fae */ /* 0x0009e20009921b54 */
[----:B------:R-:W-:Y:S01]  /*1080*/  USHF.R.S32.HI UR19, URZ, 0x1, UR19 ;  /* 0x000000013f137899 */ /* 0x000fe20008011413 */
[----:B--2---:R-:W-:Y:S01]  /*1090*/  CS2R R12, SRZ ;  /* 0x00000000000c7805 */ /* 0x004fe2000001ff00 */
[----:B------:R-:W-:Y:S01]  /*10a0*/  USHF.L.U32 UR23, UR23, 0x4, URZ ;  /* 0x0000000417177899 */ /* 0x000fe2000800063f */
[----:B------:R-:W-:Y:S01]  /*10b0*/  LDGSTS.E.LTC128B.64 [R58+0x4800], desc[UR20][R10.64], P2 ;  /* 0x048000000a3a7fae */ /* 0x000fe20009121b54 */
[----:B------:R-:W-:-:S02]  /*10c0*/  LEA R2, R2, UR4, 0x4 ;  /* 0x0000000402027c11 */ /* 0x000fc4000f8e20ff */
[----:B------:R-:W-:Y:S01]  /*10d0*/  CS2R R16, SRZ ;  /* 0x0000000000107805 */ /* 0x000fe2000001ff00 */
[----:B------:R-:W-:Y:S01]  /*10e0*/  USHF.L.U32 UR23, UR23, 0x3, URZ ;  /* 0x0000000317177899 */ /* 0x000fe2000800063f */
[----:B------:R2:W-:Y:S01]  /*10f0*/  LDGSTS.E.LTC128B.64 [R58+0x4880], desc[UR20][R10.64+0x80], P1 ;  /* 0x048800800a3a7fae */ /* 0x0005e20008921b54 */
[----:B------:R-:W-:Y:S01]  /*1100*/  ISETP.NE.AND P1, PT, R52, 0x2, PT ;  /* 0x000000023400780c */ /* 0x000fe20003f25270 */
[----:B------:R-:W-:Y:S01]  /*1110*/  VIADD R0, R2, 0x3000 ;  /* 0x0000300002007836 */ /* 0x000fe20000000000 */
[----:B---3--:R-:W-:Y:S01]  /*1120*/  CS2R R6, SRZ ;  /* 0x0000000000067805 */ /* 0x008fe2000001ff00 */
[----:B------:R-:W0:Y:S01]  /*1130*/  LDGDEPBAR ;  /* 0x00000000000079af */ /* 0x000e220000000000 */
[----:B------:R-:W-:Y:S02]  /*1140*/  SEL R73, R73, RZ, P1 ;  /* 0x000000ff49497207 */ /* 0x000fe40000800000 */
[----:B------:R-:W-:Y:S02]  /*1150*/  SEL R72, R72, RZ, P1 ;  /* 0x000000ff48487207 */ /* 0x000fe40000800000 */
[----:B-1----:R-:W-:-:S02]  /*1160*/  CS2R R8, SRZ ;  /* 0x0000000000087805 */ /* 0x002fc4000001ff00 */
[----:B----4-:R-:W-:Y:S02]  /*1170*/  CS2R R4, SRZ ;  /* 0x0000000000047805 */ /* 0x010fe4000001ff00 */
[----:B--2---:R-:W-:Y:S01]  /*1180*/  CS2R R10, SRZ ;  /* 0x00000000000a7805 */ /* 0x004fe2000001ff00 */
[----:B------:R-:W-:-:S04]  /*1190*/  DEPBAR.LE SB0, 0x1 ;  /* 0x000080400000791a */ /* 0x000fc80000000000 */
[----:B------:R-:W-:Y:S06]  /*11a0*/  BAR.SYNC.DEFER_BLOCKING 0x0 ;  /* 0x0000000000007b1d */ /* 0x000fec0000010000 */
[----:B------:R-:W-:Y:S05]  /*11b0*/  @!P0 BRA `(.L_x_1) ;  /* 0x0000000800f08947 */ /* 0x000fea0003800000 */
[----:B------:R-:W-:Y:S01]  /*11c0*/  IADD3 R14, P1, R56, R53, RZ ;  /* 0x00000035380e7210 */ /* 0x000fe20007f3e0ff */
[----:B------:R-:W-:Y:S01]  /*11d0*/  ULDC.64 UR4, c[0x0][0x230] ;  /* 0x00008c0000047ab9 */ /* 0x000fe20000000a00 */
[----:B------:R-:W-:Y:S01]  /*11e0*/  IADD3 R61, P2, R61, R26, RZ ;  /* 0x0000001a3d3d7210 */ /* 0x000fe20007f5e0ff */
[----:B------:R-:W-:Y:S01]  /*11f0*/  IMAD.SHL.U32 R80, R76, 0x8, RZ ;  /* 0x000000084c507824 */ /* 0x000fe200078e00ff */
[----:B------:R-:W-:Y:S01]  /*1200*/  IADD3 R33, P0, R33, R24, RZ ;  /* 0x0000001821217210 */ /* 0x000fe20007f1e0ff */
[----:B------:R-:W-:Y:S01]  /*1210*/  IMAD.X R15, R54, 0x1, R43, P1 ;  /* 0x00000001360f7824 */ /* 0x000fe200008e062b */
[----:B------:R-:W-:Y:S01]  /*1220*/  SHF.L.U32 R82, R78, 0x3, RZ ;  /* 0x000000034e527819 */ /* 0x000fe200000006ff */
[----:B------:R-:W-:Y:S01]  /*1230*/  IMAD.X R67, R22, 0x1, R67, P2 ;  /* 0x0000000116437824 */ /* 0x000fe200010e0643 */
[----:B------:R-:W-:Y:S01]  /*1240*/  IADD3.X R63, R20, R63, RZ, P0, !PT ;  /* 0x0000003f143f7210 */ /* 0x000fe200007fe4ff */
[C---:B------:R-:W-:Y:S01]  /*1250*/  IMAD R27, R15.reuse, UR4, RZ ;  /* 0x000000040f1b7c24 */ /* 0x040fe2000f8e02ff */
[----:B------:R-:W-:Y:S01]  /*1260*/  USHF.L.U64.HI UR15, UR14, 0x1, UR15 ;  /* 0x000000010e0f7899 */ /* 0x000fe2000801020f */
[----:B------:R-:W-:Y:S01]  /*1270*/  IMAD R35, R15, UR16, RZ ;  /* 0x000000100f237c24 */ /* 0x000fe2000f8e02ff */
[----:B------:R-:W-:Y:S01]  /*1280*/  ULEA UR14, UP1, UR14, -UR12, 0x1 ;  /* 0x8000000c0e0e7291 */ /* 0x000fe2000f82083f */
[C---:B------:R-:W-:Y:S01]  /*1290*/  IMAD R27, R14.reuse, UR5, R27 ;  /* 0x000000050e1b7c24 */ /* 0x040fe2000f8e021b */
[----:B------:R-:W-:Y:S01]  /*12a0*/  ULEA UR5, UR22, UR19, 0x5 ;  /* 0x0000001316057291 */ /* 0x000fe2000f8e283f */
[----:B------:R-:W-:Y:S01]  /*12b0*/  IMAD.WIDE.U32 R22, R14, UR16, RZ ;  /* 0x000000100e167c25 */ /* 0x000fe2000f8e00ff */
[----:B------:R-:W-:Y:S01]  /*12c0*/  ULEA UR6, UP3, UR10, -UR6, 0x1 ;  /* 0x800000060a067291 */ /* 0x000fe2000f86083f */
[----:B------:R-:W-:Y:S01]  /*12d0*/  IADD3 R71, R52, -0x1, RZ ;  /* 0xffffffff34477810 */ /* 0x000fe20007ffe0ff */
[----:B------:R-:W-:Y:S01]  /*12e0*/  USHF.L.U32 UR5, UR5, 0x4, URZ ;  /* 0x0000000405057899 */ /* 0x000fe2000800063f */
[----:B------:R-:W-:Y:S01]  /*12f0*/  IMAD R35, R14, UR17, R35 ;  /* 0x000000110e237c24 */ /* 0x000fe2000f8e0223 */
[----:B------:R-:W-:Y:S01]  /*1300*/  LEA R80, P0, R22, R80, 0x3 ;  /* 0x0000005016507211 */ /* 0x000fe200078018ff */
[----:B------:R-:W-:Y:S01]  /*1310*/  IMAD.WIDE.U32 R20, R14, UR4, RZ ;  /* 0x000000040e147c25 */ /* 0x000fe2000f8e00ff */
[C---:B------:R-:W-:Y:S01]  /*1320*/  SHF.L.U64.HI R14, R76.reuse, 0x3, R77 ;  /* 0x000000034c0e7819 */ /* 0x040fe2000001024d */
[----:B------:R-:W-:Y:S01]  /*1330*/  USHF.L.U32 UR5, UR5, 0x3, URZ ;  /* 0x0000000305057899 */ /* 0x000fe2000800063f */
[----:B------:R-:W-:Y:S01]  /*1340*/  IADD3 R15, P2, R76, R22, RZ ;  /* 0x000000164c0f7210 */ /* 0x000fe20007f5e0ff */
[----:B------:R-:W-:Y:S01]  /*1350*/  IMAD.IADD R35, R23, 0x1, R35 ;  /* 0x0000000117237824 */ /* 0x000fe200078e0223 */
[----:B------:R-:W-:Y:S01]  /*1360*/  IADD3 R25, P1, R78, R20, RZ ;  /* 0x000000144e197210 */ /* 0x000fe20007f3e0ff */
[----:B------:R-:W-:Y:S01]  /*1370*/  IMAD.IADD R27, R21, 0x1, R27 ;  /* 0x00000001151b7824 */ /* 0x000fe200078e021b */
[----:B------:R-:W-:Y:S01]  /*1380*/  ULDC.64 UR16, c[0x0][0x370] ;  /* 0x0000dc0000107ab9 */ /* 0x000fe20000000a00 */
[----:B------:R-:W-:Y:S01]  /*1390*/  IMAD.SHL.U32 R84, R15, 0x8, RZ ;  /* 0x000000080f547824 */ /* 0x000fe200078e00ff */
[----:B------:R-:W-:Y:S01]  /*13a0*/  LEA.HI.X R81, R22, R14, R35, 0x3, P0 ;  /* 0x0000000e16517211 */ /* 0x000fe200000f1c23 */
[----:B------:R-:W-:Y:S01]  /*13b0*/  IMAD.SHL.U32 R86, R25, 0x8, RZ ;  /* 0x0000000819567824 */ /* 0x000fe200078e00ff */
[----:B------:R-:W-:Y:S01]  /*13c0*/  IADD3.X R24, R79, R27, RZ, P1, !PT ;  /* 0x0000001b4f187210 */ /* 0x000fe20000ffe4ff */
[----:B------:R-:W-:Y:S01]  /*13d0*/  UIADD3 UR16, UP0, UR14, UR16, URZ ;  /* 0x000000100e107290 */ /* 0x000fe2000ff1e03f */
[----:B------:R-:W-:Y:S01]  /*13e0*/  SHF.L.U64.HI R14, R78, 0x3, R79 ;  /* 0x000000034e0e7819 */ /* 0x000fe2000001024f */
[----:B------:R-:W-:Y:S01]  /*13f0*/  USHF.L.U64.HI UR11, UR10, 0x1, UR11 ;  /* 0x000000010a0b7899 */ /* 0x000fe2000801020b */
[----:B------:R-:W-:Y:S01]  /*1400*/  LEA R82, P0, R20, R82, 0x3 ;  /* 0x0000005214527211 */ /* 0x000fe200078018ff */
[----:B------:R-:W-:Y:S01]  /*1410*/  UIADD3 UR12, UP2, UR6, UR8, URZ ;  /* 0x00000008060c7290 */ /* 0x000fe2000ff5e03f */
[----:B------:R-:W-:Y:S01]  /*1420*/  SHF.L.U64.HI R87, R25, 0x3, R24 ;  /* 0x0000000319577819 */ /* 0x000fe20000010218 */
[----:B------:R-:W-:Y:S01]  /*1430*/  IMAD.WIDE.U32 R80, R30, 0x3, R80 ;  /* 0x000000031e507825 */ /* 0x000fe200078e0050 */
[----:B------:R-:W-:Y:S01]  /*1440*/  LEA.HI.X R83, R20, R14, R27, 0x3, P0 ;  /* 0x0000000e14537211 */ /* 0x000fe200000f1c1b */
[----:B------:R-:W-:Y:S01]  /*1450*/  ULDC UR28, c[0x0][0x24c] ;  /* 0x00009300001c7ab9 */ /* 0x000fe20000000800 */
[----:B------:R1:W2:Y:S01]  /*1460*/  LDS.128 R20, [R2+UR23] ;  /* 0x0000001702147984 */ /* 0x0002a20008000c00 */
[----:B------:R-:W-:Y:S01]  /*1470*/  IMAD.X R14, R77, 0x1, R35, P2 ;  /* 0x000000014d0e7824 */ /* 0x000fe200010e0623 */
[C---:B------:R-:W-:Y:S01]  /*1480*/  LEA R64, P2, R28.reuse, R33, 0x1 ;  /* 0x000000211c407211 */ /* 0x040fe200078408ff */
[----:B------:R-:W-:Y:S01]  /*1490*/  IMAD.WIDE.U32 R82, R28, 0x3, R82 ;  /* 0x000000031c527825 */ /* 0x000fe200078e0052 */
[----:B------:R1:W3:Y:S01]  /*14a0*/  LDS.128 R24, [R0+UR5] ;  /* 0x0000000500187984 */ /* 0x0002e20008000c00 */
[----:B------:R-:W-:Y:S01]  /*14b0*/  LEA R68, P0, R30, R61, 0x1 ;  /* 0x0000003d1e447211 */ /* 0x000fe200078008ff */
[----:B------:R-:W-:Y:S01]  /*14c0*/  UIADD3.X UR28, UR17, UR15, ~UR28, UP0, UP1 ;  /* 0x0000000f111c7290 */ /* 0x000fe200087e2c1c */
[----:B------:R-:W-:Y:S01]  /*14d0*/  SHF.L.U64.HI R85, R15, 0x3, R14 ;  /* 0x000000030f557819 */ /* 0x000fe2000001020e */
[C---:B------:R-:W-:Y:S01]  /*14e0*/  IMAD.WIDE.U32 R86, R28.reuse, 0x3, R86 ;  /* 0x000000031c567825 */ /* 0x040fe200078e0056 */
[----:B------:R-:W-:Y:S01]  /*14f0*/  LEA.HI.X R63, R28, R63, R29, 0x1, P2 ;  /* 0x0000003f1c3f7211 */ /* 0x000fe200010f0c1d */
[----:B------:R-:W-:Y:S01]  /*1500*/  UIADD3.X UR25, UR9, UR11, ~UR7, UP2, UP3 ;  /* 0x0000000b09197290 */ /* 0x000fe200097e6c07 */
[C---:B------:R-:W-:Y:S01]  /*1510*/  LEA.HI.X R67, R30.reuse, R67, R31, 0x1, P0 ;  /* 0x000000431e437211 */ /* 0x040fe200000f0c1f */
[----:B------:R-:W-:Y:S01]  /*1520*/  IMAD R29, R29, 0x3, RZ ;  /* 0x000000031d1d7824 */ /* 0x000fe200078e02ff */
[----:B------:R-:W-:Y:S01]  /*1530*/  UIADD3 UR27, UP1, UR12, 0x80, URZ ;  /* 0x000000800c1b7890 */ /* 0x000fe2000ff3e03f */
[----:B------:R-:W-:Y:S01]  /*1540*/  IMAD.WIDE.U32 R84, R30, 0x3, R84 ;  /* 0x000000031e547825 */ /* 0x000fe200078e0054 */
[----:B------:R-:W-:Y:S01]  /*1550*/  UIADD3 UR30, UP0, UR16, 0x80, URZ ;  /* 0x00000080101e7890 */ /* 0x000fe2000ff1e03f */
[----:B------:R-:W-:-:S02]  /*1560*/  MOV R69, R73 ;  /* 0x0000004900457202 */ /* 0x000fc40000000f00 */
[----:B------:R-:W-:Y:S01]  /*1570*/  CS2R R14, SRZ ;  /* 0x00000000000e7805 */ /* 0x000fe2000001ff00 */
[----:B------:R-:W-:Y:S01]  /*1580*/  IMAD R31, R31, 0x3, RZ ;  /* 0x000000031f1f7824 */ /* 0x000fe200078e02ff */
[----:B------:R-:W-:Y:S01]  /*1590*/  IADD3 R61, R29, R83, RZ ;  /* 0x000000531d3d7210 */ /* 0x000fe20007ffe0ff */
[----:B------:R-:W-:Y:S01]  /*15a0*/  IMAD.MOV.U32 R70, RZ, RZ, R72 ;  /* 0x000000ffff467224 */ /* 0x000fe200078e0048 */
[----:B------:R-:W-:Y:S01]  /*15b0*/  IADD3 R62, R87, R29, RZ ;  /* 0x0000001d573e7210 */ /* 0x000fe20007ffe0ff */
[----:B------:R-:W-:Y:S01]  /*15c0*/  IMAD.IADD R65, R31, 0x1, R81 ;  /* 0x000000011f417824 */ /* 0x000fe200078e0251 */
[----:B------:R-:W-:Y:S01]  /*15d0*/  UMOV UR33, URZ ;  /* 0x0000003f00217c82 */ /* 0x000fe20008000000 */
[----:B------:R-:W-:Y:S01]  /*15e0*/  IMAD.IADD R66, R85, 0x1, R31 ;  /* 0x0000000155427824 */ /* 0x000fe200078e021f */
[----:B------:R-:W-:Y:S01]  /*15f0*/  UMOV UR32, 0x2000 ;  /* 0x0000200000207882 */ /* 0x000fe20000000000 */
[----:B------:R-:W-:Y:S01]  /*1600*/  UMOV UR31, 0x2 ;  /* 0x00000002001f7882 */ /* 0x000fe20000000000 */
[----:B------:R-:W-:Y:S01]  /*1610*/  UMOV UR4, UR23 ;  /* 0x0000001700047c82 */ /* 0x000fe20008000000 */
[----:B------:R-:W-:Y:S01]  /*1620*/  UMOV UR17, 0x1000 ;  /* 0x0000100000117882 */ /* 0x000fe20000000000 */
[----:B------:R-:W-:Y:S01]  /*1630*/  UMOV UR24, 0xffffe000 ;  /* 0xffffe00000187882 */ /* 0x000fe20000000000 */
[----:B------:R-:W-:Y:S01]  /*1640*/  ULDC.64 UR14, c[0x0][0x258] ;  /* 0x00009600000e7ab9 */ /* 0x000fe20000000a00 */
[----:B------:R-:W-:Y:S01]  /*1650*/  ULDC.64 UR10, c[0x0][0x260] ;  /* 0x00009800000a7ab9 */ /* 0x000fe20000000a00 */
[----:B------:R-:W-:-:S02]  /*1660*/  UIADD3.X UR26, URZ, UR25, URZ, UP1, !UPT ;  /* 0x000000193f1a7290 */ /* 0x000fc40008ffe43f */
[----:B------:R-:W-:Y:S01]  /*1670*/  UIADD3.X UR29, URZ, UR28, URZ, UP0, !UPT ;  /* 0x0000001c3f1d7290 */ /* 0x000fe200087fe43f */
[----:B------:R-:W-:Y:S01]  /*1680*/  ULDC.64 UR8, c[0x0][0x238] ;  /* 0x00008e0000087ab9 */ /* 0x000fe20000000a00 */
[----:B-1----:R-:W-:-:S10]  /*1690*/  ULDC.64 UR6, c[0x0][0x240] ;  /* 0x0000900000067ab9 */ /* 0x002fd40000000a00 */
.L_x_2:
[C---:B-123-5:R-:W5:Y:S01]  /*16a0*/  DMMA.8x8x4 R4, R20.reuse, R24, R4 ;  /* 0x000000181404723f */ /* 0x06ef620000000004 */
[----:B------:R-:W-:Y:S01]  /*16b0*/  LDS.128 R28, [R2+UR4+0x400] ;  /* 0x00040004021c7984 */ /* 0x000fe20008000c00 */
[----:B------:R-:W-:Y:S02]  /*16c0*/  UIADD3 UR33, UR33, 0x1, URZ ;  /* 0x0000000121217890 */ /* 0x000fe4000fffe03f */
[----:B------:R-:W-:Y:S01]  /*16d0*/  IADD3 R88, P1, R68, UR12, RZ ;  /* 0x0000000c44587c10 */ /* 0x000fe2000ff3e0ff */
[----:B------:R-:W-:Y:S01]  /*16e0*/  VIADD R74, R58, UR32 ;  /* 0x000000203a4a7c36 */ /* 0x000fe20008000000 */
[----:B------:R-:W-:Y:S01]  /*16f0*/  IADD3 R90, P0, R64, UR16, RZ ;  /* 0x00000010405a7c10 */ /* 0x000fe2000ff1e0ff */
[----:B------:R-:W-:Y:S01]  /*1700*/  UISETP.NE.AND UP0, UPT, UR33, 0x3, UPT ;  /* 0x000000032100788c */ /* 0x000fe2000bf05270 */
[----:B------:R-:W-:Y:S01]  /*1710*/  IADD3.X R89, R67, UR25, RZ, P1, !PT ;  /* 0x0000001943597c10 */ /* 0x000fe20008ffe4ff */
[----:B------:R-:W1:Y:S01]  /*1720*/  LDS.128 R32, [R0+UR5+0x400] ;  /* 0x0004000500207984 */ /* 0x000e620008000c00 */
[----:B------:R-:W-:Y:S01]  /*1730*/  LOP3.LUT P1, RZ, R69, 0x1, RZ, 0xc0, !PT ;  /* 0x0000000145ff7812 */ /* 0x000fe2000782c0ff */
[----:B------:R-:W-:Y:S01]  /*1740*/  UIADD3 UR31, UR31, 0x1, URZ ;  /* 0x000000011f1f7890 */ /* 0x000fe2000fffe03f */
[----:B------:R-:W-:Y:S01]  /*1750*/  IADD3.X R91, R63, UR28, RZ, P0, !PT ;  /* 0x0000001c3f5b7c10 */ /* 0x000fe200087fe4ff */
[----:B------:R-:W-:Y:S01]  /*1760*/  USEL UR33, UR33, URZ, UP0 ;  /* 0x0000003f21217287 */ /* 0x000fe20008000000 */
[----:B------:R-:W-:Y:S01]  /*1770*/  LOP3.LUT P0, RZ, R70, 0x1, RZ, 0xc0, !PT ;  /* 0x0000000146ff7812 */ /* 0x000fe2000780c0ff */
[----:B------:R-:W-:Y:S01]  /*1780*/  UISETP.NE.AND UP1, UPT, UR31, 0x3, UPT ;  /* 0x000000031f00788c */ /* 0x000fe2000bf25270 */
[-C--:B------:R-:W5:Y:S03]  /*1790*/  DMMA.8x8x4 R8, R20, R26.reuse, R8 ;  /* 0x0000001a1408723f */ /* 0x080f660000000008 */
[----:B------:R-:W-:Y:S01]  /*17a0*/  USEL UR31, UR31, URZ, UP1 ;  /* 0x0000003f1f1f7287 */ /* 0x000fe20008800000 */
[----:B------:R-:W-:Y:S03]  /*17b0*/  LOP3.LUT R75, R69, 0x2, RZ, 0xc0, !PT ;  /* 0x00000002454b7812 */ /* 0x000fe600078ec0ff */
[----:B------:R-:W-:Y:S01]  /*17c0*/  @!PT LDS RZ, [RZ] ;  /* 0x00000000fffff984 */ /* 0x000fe20000000800 */
[----:B------:R-:W-:Y:S01]  /*17d0*/  @!PT LDS RZ, [RZ] ;  /* 0x00000000fffff984 */ /* 0x000fe20000000800 */
[----:B------:R-:W-:Y:S01]  /*17e0*/  @!PT LDS RZ, [RZ] ;  /* 0x00000000fffff984 */ /* 0x000fe20000000800 */
[----:B------:R2:W-:Y:S01]  /*17f0*/  @P1 LDGSTS.E.LTC128B.64 [R74], desc[UR20][R90.64] ;  /* 0x000000005a4a1fae */ /* 0x0005e2000b921b54 */
[----:B------:R-:W-:Y:S04]  /*1800*/  SHF.R.U32.HI R75, RZ, 0x1, R75 ;  /* 0x00000001ff4b7819 */ /* 0x000fe8000001164b */
[----:B------:R-:W-:Y:S01]  /*1810*/  ISETP.NE.U32.AND P3, PT, R75, RZ, PT ;  /* 0x000000ff4b00720c */ /* 0x000fe20003f65070 */
[----:B------:R3:W-:Y:S01]  /*1820*/  @P0 LDGSTS.E.LTC128B.64 [R74+0x3000], desc[UR20][R88.64] ;  /* 0x03000000584a0fae */ /* 0x0007e2000b921b54 */
[----:B------:R-:W-:Y:S01]  /*1830*/  IADD3 R92, P0, R68, UR27, RZ ;  /* 0x0000001b445c7c10 */ /* 0x000fe2000ff1e0ff */
[----:B------:R-:W-:Y:S01]  /*1840*/  USEL UR27, UR24, 0x1000, !UP0 ;  /* 0x00001000181b7887 */ /* 0x000fe2000c000000 */
[C---:B------:R-:W5:Y:S04]  /*1850*/  DMMA.8x8x4 R12, R22.reuse, R26, R12 ;  /* 0x0000001a160c723f */ /* 0x040f68000000000c */
[----:B------:R-:W-:Y:S01]  /*1860*/  IADD3.X R93, R67, UR26, RZ, P0, !PT ;  /* 0x0000001a435d7c10 */ /* 0x000fe200087fe4ff */
[----:B------:R-:W-:Y:S01]  /*1870*/  UIADD3 UR26, UR32, -0x2000, URZ ;  /* 0xffffe000201a7890 */ /* 0x000fe2000fffe03f */
[----:B------:R-:W-:Y:S01]  /*1880*/  LOP3.LUT R75, R69, 0x4, RZ, 0xc0, !PT ;  /* 0x00000004454b7812 */ /* 0x000fe200078ec0ff */
[----:B------:R-:W-:Y:S03]  /*1890*/  @UP1 UIMAD.U32 UR26, UR32, 0x1, UR17 ;  /* 0x00000001201a18a4 */ /* 0x000fe6000f8e0011 */
[----:B------:R-:W-:Y:S04]  /*18a0*/  SHF.R.U32.HI R75, RZ, 0x2, R75 ;  /* 0x00000002ff4b7819 */ /* 0x000fe8000001164b */
[----:B------:R-:W-:Y:S01]  /*18b0*/  ISETP.NE.U32.AND P5, PT, R75, RZ, PT ;  /* 0x000000ff4b00720c */ /* 0x000fe20003fa5070 */
[----:B------:R-:W-:Y:S01]  /*18c0*/  UMOV UR32, UR26 ;  /* 0x0000001a00207c82 */ /* 0x000fe20008000000 */
[----:B------:R4:W5:Y:S02]  /*18d0*/  DMMA.8x8x4 R16, R22, R24, R16 ;  /* 0x000000181610723f */ /* 0x0009640000000010 */
[----:B----4-:R-:W-:Y:S02]  /*18e0*/  LDS.128 R20, [R2+UR4+0x800] ;  /* 0x0008000402147984 */ /* 0x010fe40008000c00 */
[----:B--2---:R-:W-:Y:S02]  /*18f0*/  IADD3 R90, P1, R64, UR30, RZ ;  /* 0x0000001e405a7c10 */ /* 0x004fe4000ff3e0ff */
[C---:B------:R-:W-:Y:S02]  /*1900*/  LOP3.LUT R75, R70.reuse, 0x4, RZ, 0xc0, !PT ;  /* 0x00000004464b7812 */ /* 0x040fe400078ec0ff */
[----:B------:R-:W-:Y:S02]  /*1910*/  IADD3.X R91, R63, UR29, RZ, P1, !PT ;  /* 0x0000001d3f5b7c10 */ /* 0x000fe40008ffe4ff */
[----:B---3--:R-:W3:Y:S01]  /*1920*/  LDS.128 R24, [R0+UR5+0x800] ;  /* 0x0008000500187984 */ /* 0x008ee20008000c00 */
[----:B------:R-:W-:-:S05]  /*1930*/  LOP3.LUT R88, R70, 0x2, RZ, 0xc0, !PT ;  /* 0x0000000246587812 */ /* 0x000fca00078ec0ff */
[C---:B-1---5:R-:W5:Y:S04]  /*1940*/  DMMA.8x8x4 R4, R28.reuse, R32, R4 ;  /* 0x000000201c04723f */ /* 0x062f680000000004 */
[----:B------:R-:W-:Y:S01]  /*1950*/  SHF.R.U32.HI R88, RZ, 0x1, R88 ;  /* 0x00000001ff587819 */ /* 0x000fe20000011658 */
[----:B------:R-:W-:Y:S01]  /*1960*/  @!PT LDS RZ, [RZ] ;  /* 0x00000000fffff984 */ /* 0x000fe20000000800 */
[----:B------:R-:W-:Y:S01]  /*1970*/  @!PT LDS RZ, [RZ] ;  /* 0x00000000fffff984 */ /* 0x000fe20000000800 */
[----:B------:R-:W-:Y:S01]  /*1980*/  @!PT LDS RZ, [RZ] ;  /* 0x00000000fffff984 */ /* 0x000fe20000000800 */
[----:B------:R1:W-:Y:S03]  /*1990*/  @P3 LDGSTS.E.LTC128B.64 [R74+0x80], desc[UR20][R90.64] ;  /* 0x000800005a4a3fae */ /* 0x0003e6000b921b54 */
[----:B------:R-:W-:Y:S02]  /*19a0*/  ISETP.NE.U32.AND P2, PT, R88, RZ, PT ;  /* 0x000000ff5800720c */ /* 0x000fe40003f45070 */
[----:B------:R-:W-:Y:S02]  /*19b0*/  IADD3 R88, P0, R80, UR12, RZ ;  /* 0x0000000c50587c10 */ /* 0x000fe4000ff1e0ff */
[----:B------:R-:W-:Y:S02]  /*19c0*/  SHF.R.U32.HI R75, RZ, 0x2, R75 ;  /* 0x00000002ff4b7819 */ /* 0x000fe4000001164b */
[----:B------:R-:W-:Y:S02]  /*19d0*/  IADD3.X R89, R65, UR25, RZ, P0, !PT ;  /* 0x0000001941597c10 */ /* 0x000fe400087fe4ff */
[-C--:B------:R-:W5:Y:S03]  /*19e0*/  DMMA.8x8x4 R8, R28, R34.reuse, R8 ;  /* 0x000000221c08723f */ /* 0x080f660000000008 */
[----:B------:R-:W-:Y:S02]  /*19f0*/  ISETP.NE.U32.AND P4, PT, R75, RZ, PT ;  /* 0x000000ff4b00720c */ /* 0x000fe40003f85070 */
[----:B------:R2:W-:Y:S01]  /*1a00*/  @P2 LDGSTS.E.LTC128B.64 [R74+0x3080], desc[UR20][R92.64] ;  /* 0x030800005c4a2fae */ /* 0x0005e2000b921b54 */
[----:B------:R-:W-:Y:S04]  /*1a10*/  LOP3.LUT R75, R69, 0x8, RZ, 0xc0, !PT ;  /* 0x00000008454b7812 */ /* 0x000fe800078ec0ff */
[----:B------:R-:W-:Y:S04]  /*1a20*/  SHF.R.U32.HI R75, RZ, 0x3, R75 ;  /* 0x00000003ff4b7819 */ /* 0x000fe8000001164b */
[----:B------:R-:W-:Y:S02]  /*1a30*/  ISETP.NE.U32.AND P3, PT, R75, RZ, PT ;  /* 0x000000ff4b00720c */ /* 0x000fe40003f65070 */
[C---:B------:R-:W5:Y:S04]  /*1a40*/  DMMA.8x8x4 R12, R30.reuse, R34, R12 ;  /* 0x000000221e0c723f */ /* 0x040f68000000000c */
[----:B-1----:R-:W-:Y:S02]  /*1a50*/  IADD3 R90, P1, R82, UR16, RZ ;  /* 0x00000010525a7c10 */ /* 0x002fe4000ff3e0ff */
[----:B------:R-:W-:Y:S02]  /*1a60*/  LOP3.LUT R75, R70, 0x8, RZ, 0xc0, !PT ;  /* 0x00000008464b7812 */ /* 0x000fe400078ec0ff */
[----:B------:R-:W-:Y:S02]  /*1a70*/  IADD3.X R91, R61, UR28, RZ, P1, !PT ;  /* 0x0000001c3d5b7c10 */ /* 0x000fe40008ffe4ff */
[----:B------:R-:W-:Y:S04]  /*1a80*/  SHF.R.U32.HI R75, RZ, 0x3, R75 ;  /* 0x00000003ff4b7819 */ /* 0x000fe8000001164b */
[----:B------:R-:W-:Y:S02]  /*1a90*/  ISETP.NE.U32.AND P2, PT, R75, RZ, PT ;  /* 0x000000ff4b00720c */ /* 0x000fe40003f45070 */
[----:B------:R1:W5:Y:S02]  /*1aa0*/  DMMA.8x8x4 R16, R30, R32, R16 ;  /* 0x000000201e10723f */ /* 0x0003640000000010 */
[----:B-1----:R-:W-:Y:S01]  /*1ab0*/  LDS.128 R28, [R2+UR4+0xc00] ;  /* 0x000c0004021c7984 */ /* 0x002fe20008000c00 */
[----:B------:R-:W-:Y:S01]  /*1ac0*/  UIADD3 UR4, UR27, UR4, URZ ;  /* 0x000000041b047290 */ /* 0x000fe2000fffe03f */
[----:B--2---:R-:W-:Y:S01]  /*1ad0*/  IADD3 R92, P0, R84, UR12, RZ ;  /* 0x0000000c545c7c10 */ /* 0x004fe2000ff1e0ff */
[----:B------:R-:W-:Y:S03]  /*1ae0*/  UIADD3 UR12, UP3, UP2, UR12, UR14, UR10 ;  /* 0x0000000e0c0c7290 */ /* 0x000fe6000fa7e00a */
[----:B------:R-:W-:Y:S01]  /*1af0*/  IADD3.X R93, R66, UR25, RZ, P0, !PT ;  /* 0x00000019425d7c10 */ /* 0x000fe200087fe4ff */
[----:B------:R-:W-:Y:S01]  /*1b00*/  UIADD3.X UR25, UR25, UR15, UR11, UP3, UP2 ;  /* 0x0000000f19197290 */ /* 0x000fe20009fe440b */
[----:B------:R-:W1:Y:S01]  /*1b10*/  LDS.128 R32, [R0+UR5+0xc00] ;  /* 0x000c000500207984 */ /* 0x000e620008000c00 */
[----:B------:R-:W-:-:S05]  /*1b20*/  UIADD3 UR5, UR27, UR5, URZ ;  /* 0x000000051b057290 */ /* 0x000fca000fffe03f */
[C---:B---3-5:R-:W5:Y:S01]  /*1b30*/  DMMA.8x8x4 R4, R20.reuse, R24, R4 ;  /* 0x000000181404723f */ /* 0x068f620000000004 */
[----:B------:R-:W-:Y:S03]  /*1b40*/  UIADD3 UR27, UP2, UR12, 0x80, URZ ;  /* 0x000000800c1b7890 */ /* 0x000fe6000ff5e03f */
[C---:B------:R-:W-:Y:S01]  /*1b50*/  ISETP.NE.AND P0, PT, R71.reuse, 0x2, PT ;  /* 0x000000024700780c */ /* 0x040fe20003f05270 */
[----:B------:R-:W-:Y:S01]  /*1b60*/  VIADD R71, R71, 0xffffffff ;  /* 0xffffffff47477836 */ /* 0x000fe20000000000 */
[----:B------:R-:W-:Y:S01]  /*1b70*/  @!PT LDS RZ, [RZ] ;  /* 0x00000000fffff984 */ /* 0x000fe20000000800 */
[----:B------:R-:W-:Y:S01]  /*1b80*/  @!PT LDS RZ, [RZ] ;  /* 0x00000000fffff984 */ /* 0x000fe20000000800 */
[----:B------:R-:W-:Y:S01]  /*1b90*/  @!PT LDS RZ, [RZ] ;  /* 0x00000000fffff984 */ /* 0x000fe20000000800 */
[----:B------:R-:W-:Y:S01]  /*1ba0*/  @P5 LDGSTS.E.LTC128B.64 [R74+0x800], desc[UR20][R90.64] ;  /* 0x008000005a4a5fae */ /* 0x000fe2000b921b54 */
[----:B------:R-:W-:Y:S01]  /*1bb0*/  UIADD3.X UR26, URZ, UR25, URZ, UP2, !UPT ;  /* 0x000000193f1a7290 */ /* 0x000fe200097fe43f */
[----:B------:R-:W-:Y:S02]  /*1bc0*/  SEL R69, R69, RZ, P0 ;  /* 0x000000ff45457207 */ /* 0x000fe40000000000 */
[----:B------:R-:W-:Y:S02]  /*1bd0*/  SEL R70, R70, RZ, P0 ;  /* 0x000000ff46467207 */ /* 0x000fe40000000000 */
[----:B------:R-:W-:Y:S01]  /*1be0*/  @P4 LDGSTS.E.LTC128B.64 [R74+0x3800], desc[UR20][R88.64] ;  /* 0x03800000584a4fae */ /* 0x000fe2000b921b54 */
[----:B------:R-:W-:Y:S03]  /*1bf0*/  ISETP.GT.AND P0, PT, R71, -0x1, PT ;  /* 0xffffffff4700780c */ /* 0x000fe60003f04270 */
[-C--:B------:R-:W5:Y:S11]  /*1c00*/  DMMA.8x8x4 R8, R20, R26.reuse, R8 ;  /* 0x0000001a1408723f */ /* 0x080f760000000008 */
[----:B------:R-:W-:Y:S05]  /*1c10*/  @!UPT UIADD3 URZ, URZ, URZ, URZ ;  /* 0x0000003f3f3ff290 */ /* 0x000fea000fffe03f */
[C---:B------:R2:W5:Y:S04]  /*1c20*/  DMMA.8x8x4 R12, R22.reuse, R26, R12 ;  /* 0x0000001a160c723f */ /* 0x040568000000000c */
[----:B--2---:R-:W-:Y:S01]  /*1c30*/  IADD3 R26, P1, R86, UR16, RZ ;  /* 0x00000010561a7c10 */ /* 0x004fe2000ff3e0ff */
[----:B------:R-:W-:Y:S03]  /*1c40*/  UIADD3 UR16, UP1, UP0, UR16, UR8, UR6 ;  /* 0x0000000810107290 */ /* 0x000fe6000f83e006 */
[----:B------:R-:W-:Y:S01]  /*1c50*/  IADD3.X R27, R62, UR28, RZ, P1, !PT ;  /* 0x0000001c3e1b7c10 */ /* 0x000fe20008ffe4ff */
[----:B------:R-:W-:Y:S02]  /*1c60*/  UIADD3.X UR28, UR28, UR9, UR7, UP1, UP0 ;  /* 0x000000091c1c7290 */ /* 0x000fe40008fe0407 */
[----:B------:R-:W-:Y:S02]  /*1c70*/  UIADD3 UR30, UP0, UR16, 0x80, URZ ;  /* 0x00000080101e7890 */ /* 0x000fe4000ff1e03f */
[----:B------:R2:W-:Y:S02]  /*1c80*/  @P3 LDGSTS.E.LTC128B.64 [R74+0x880], desc[UR20][R26.64+0x80] ;  /* 0x008800801a4a3fae */ /* 0x0005e4000b921b54 */
[----:B------:R-:W-:Y:S01]  /*1c90*/  UIADD3.X UR29, URZ, UR28, URZ, UP0, !UPT ;  /* 0x0000001c3f1d7290 */ /* 0x000fe200087fe43f */
[----:B------:R-:W5:Y:S03]  /*1ca0*/  DMMA.8x8x4 R16, R22, R24, R16 ;  /* 0x000000181610723f */ /* 0x000f660000000010 */
[----:B------:R3:W-:Y:S06]  /*1cb0*/  @P2 LDGSTS.E.LTC128B.64 [R74+0x3880], desc[UR20][R92.64+0x80] ;  /* 0x038800805c4a2fae */ /* 0x0007ec000b921b54 */
[----:B------:R-:W0:-:S07]  /*1cc0*/  LDGDEPBAR ;  /* 0x00000000000079af */ /* 0x000e0e0000000000 */
[C---:B-1---5:R3:W5:Y:S11]  /*1cd0*/  DMMA.8x8x4 R4, R28.reuse, R32, R4 ;  /* 0x000000201c04723f */ /* 0x0627760000000004 */
[----:B------:R-:W-:Y:S05]  /*1ce0*/  @!UPT UIADD3 URZ, URZ, URZ, URZ ;  /* 0x0000003f3f3ff290 */ /* 0x000fea000fffe03f */
[-C--:B------:R3:W5:Y:S01]  /*1cf0*/  DMMA.8x8x4 R8, R28, R34.reuse, R8 ;  /* 0x000000221c08723f */ /* 0x0807620000000008 */
[----:B------:R-:W-:Y:S04]  /*1d00*/  DEPBAR.LE SB0, 0x1 ;  /* 0x000080400000791a */ /* 0x000fe80000000000 */
[----:B------:R-:W-:Y:S11]  /*1d10*/  BAR.SYNC.DEFER_BLOCKING 0x0 ;  /* 0x0000000000007b1d */ /* 0x000ff60000010000 */
[C---:B------:R3:W5:Y:S11]  /*1d20*/  DMMA.8x8x4 R12, R30.reuse, R34, R12 ;  /* 0x000000221e0c723f */ /* 0x040776000000000c */
[----:B------:R-:W-:Y:S05]  /*1d30*/  @!UPT UIADD3 URZ, URZ, URZ, URZ ;  /* 0x0000003f3f3ff290 */ /* 0x000fea000fffe03f */
[----:B------:R3:W5:Y:S01]  /*1d40*/  DMMA.8x8x4 R16, R30, R32, R16 ;  /* 0x000000201e10723f */ /* 0x0007620000000010 */
[----:B------:R3:W1:Y:S08]  /*1d50*/  LDS.128 R20, [R2+UR4] ;  /* 0x0000000402147984 */ /* 0x0006700008000c00 */
[----:B--2---:R3:W1:Y:S01]  /*1d60*/  LDS.128 R24, [R0+UR5] ;  /* 0x0000000500187984 */ /* 0x0046620008000c00 */
[----:B------:R-:W-:Y:S09]  /*1d70*/  @P0 BRA `(.L_x_2) ;  /* 0xfffffff800480947 */ /* 0x000ff2000383ffff */
.L_x_1:
[----:B------:R-:W0:Y:S01]  /*1d80*/  LDGDEPBAR ;  /* 0x00000000000079af */ /* 0x000e220000000000 */
[----:B------:R-:W-:Y:S01]  /*1d90*/  ULDC.64 UR6, c[0x0][0x270] ;  /* 0x00009c0000067ab9 */ /* 0x000fe20000000a00 */
[----:B-1----:R-:W-:Y:S01]  /*1da0*/  IMAD.MOV.U32 R26, RZ, RZ, R78 ;  /* 0x000000ffff1a7224 */ /* 0x002fe200078e004e */
[----:B------:R-:W1:Y:S01]  /*1db0*/  LDC.64 R20, c[0x0][0x278] ;  /* 0x00009e00ff147b82 */ /* 0x000e620000000a00 */
[----:B------:R-:W0:Y:S01]  /*1dc0*/  LDGDEPBAR ;  /* 0x00000000000079af */ /* 0x000e220000000000 */
[----:B------:R-:W-:Y:S01]  /*1dd0*/  IMAD R22, R54, UR6, RZ ;  /* 0x0000000636167c24 */ /* 0x000fe2000f8e02ff */
[----:B------:R-:W-:Y:S01]  /*1de0*/  ULDC.64 UR16, c[0x0][0x290] ;  /* 0x0000a40000107ab9 */ /* 0x000fe20000000a00 */
[----:B------:R-:W-:Y:S01]  /*1df0*/  IMAD.MOV.U32 R27, RZ, RZ, R79 ;  /* 0x000000ffff1b7224 */ /* 0x000fe200078e004f */
[----:B------:R-:W-:Y:S01]  /*1e00*/  ISETP.NE.U32.AND P0, PT, R51, RZ, PT ;  /* 0x000000ff3300720c */ /* 0x000fe20003f05070 */
[C---:B------:R-:W-:Y:S01]  /*1e10*/  IMAD R22, R53.reuse, UR7, R22 ;  /* 0x0000000735167c24 */ /* 0x040fe2000f8e0216 */
[----:B------:R-:W-:Y:S01]  /*1e20*/  ULDC.64 UR4, c[0x0][0x378] ;  /* 0x0000de0000047ab9 */ /* 0x000fe20000000a00 */
[----:B------:R-:W-:Y:S01]  /*1e30*/  IMAD.WIDE.U32 R26, R53, UR6, R26 ;  /* 0x00000006351a7c25 */ /* 0x000fe2000f8e001a */
[----:B------:R-:W-:Y:S01]  /*1e40*/  ISETP.NE.U32.AND P1, PT, R50, RZ, PT ;  /* 0x000000ff3200720c */ /* 0x000fe20003f25070 */
[----:B------:R-:W-:Y:S01]  /*1e50*/  ULDC.64 UR14, c[0x0][0x280] ;  /* 0x0000a000000e7ab9 */ /* 0x000fe20000000a00 */
[----:B------:R-:W-:Y:S01]  /*1e60*/  ISETP.NE.U32.AND P6, PT, R49, RZ, PT ;  /* 0x000000ff3100720c */ /* 0x000fe20003fc5070 */
[----:B------:R-:W-:Y:S01]  /*1e70*/  IMAD.IADD R22, R27, 0x1, R22 ;  /* 0x000000011b167824 */ /* 0x000fe200078e0216 */
[----:B------:R-:W-:Y:S01]  /*1e80*/  ISETP.NE.U32.AND P2, PT, R48, RZ, PT ;  /* 0x000000ff3000720c */ /* 0x000fe20003f45070 */
[----:B---3--:R-:W-:Y:S01]  /*1e90*/  IMAD.MOV.U32 R28, RZ, RZ, R76 ;  /* 0x000000ffff1c7224 */ /* 0x008fe200078e004c */
[----:B------:R-:W-:Y:S01]  /*1ea0*/  ISETP.NE.U32.AND P4, PT, R47, RZ, PT ;  /* 0x000000ff2f00720c */ /* 0x000fe20003f85070 */
[----:B------:R-:W-:Y:S01]  /*1eb0*/  IMAD.MOV.U32 R29, RZ, RZ, R77 ;  /* 0x000000ffff1d7224 */ /* 0x000fe200078e004d */
[----:B------:R-:W-:Y:S01]  /*1ec0*/  SHF.L.U64.HI R25, R26, 0x3, R22 ;  /* 0x000000031a197819 */ /* 0x000fe20000010216 */
[----:B------:R-:W-:Y:S01]  /*1ed0*/  IMAD R22, R54, UR16, RZ ;  /* 0x0000001036167c24 */ /* 0x000fe2000f8e02ff */
[----:B------:R-:W-:Y:S01]  /*1ee0*/  ISETP.NE.U32.AND P5, PT, R46, RZ, PT ;  /* 0x000000ff2e00720c */ /* 0x000fe20003fa5070 */
[----:B------:R-:W-:Y:S01]  /*1ef0*/  IMAD.SHL.U32 R24, R26, 0x8, RZ ;  /* 0x000000081a187824 */ /* 0x000fe200078e00ff */
[----:B------:R-:W-:Y:S01]  /*1f00*/  ULDC.64 UR10, c[0x0][0x288] ;  /* 0x0000a200000a7ab9 */ /* 0x000fe20000000a00 */
[----:B------:R-:W-:Y:S01]  /*1f10*/  IMAD.WIDE.U32 R28, R53, UR16, R28 ;  /* 0x00000010351c7c25 */ /* 0x000fe2000f8e001c */
[----:B------:R-:W-:Y:S01]  /*1f20*/  UIADD3 UR12, UP0, UR14, -UR10, URZ ;  /* 0x8000000a0e0c7290 */ /* 0x000fe2000ff1e03f */
[----:B------:R-:W-:-:S04]  /*1f30*/  DEPBAR.LE SB0, 0x0 ;  /* 0x000080000000791a */ /* 0x000fc80000000000 */
[----:B------:R-:W-:Y:S01]  /*1f40*/  IMAD R22, R53, UR17, R22 ;  /* 0x0000001135167c24 */ /* 0x000fe2000f8e0216 */
[----:B------:R-:W-:Y:S01]  /*1f50*/  BAR.SYNC.DEFER_BLOCKING 0x0 ;  /* 0x0000000000007b1d */ /* 0x000fe20000010000 */
[----:B------:R-:W-:Y:S01]  /*1f60*/  IADD3 R34, P3, R24, UR4, RZ ;  /* 0x0000000418227c10 */ /* 0x000fe2000ff7e0ff */
[----:B------:R-:W-:Y:S01]  /*1f70*/  IMAD.SHL.U32 R26, R28, 0x8, RZ ;  /* 0x000000081c1a7824 */ /* 0x000fe200078e00ff */
[----:B------:R-:W-:Y:S01]  /*1f80*/  UIADD3.X UR11, UR15, ~UR11, URZ, UP0, !UPT ;  /* 0x8000000b0f0b7290 */ /* 0x000fe200087fe43f */
[----:B------:R-:W-:Y:S01]  /*1f90*/  IMAD.IADD R22, R29, 0x1, R22 ;  /* 0x000000011d167824 */ /* 0x000fe200078e0216 */
[----:B------:R-:W-:Y:S01]  /*1fa0*/  IADD3.X R35, R25, UR5, RZ, P3, !PT ;  /* 0x0000000519237c10 */ /* 0x000fe20009ffe4ff */
[----:B------:R-:W-:Y:S01]  /*1fb0*/  IMAD R29, R43, UR6, RZ ;  /* 0x000000062b1d7c24 */ /* 0x000fe2000f8e02ff */
[----:B------:R-:W-:Y:S01]  /*1fc0*/  ULDC.64 UR4, c[0x0][0x370] ;  /* 0x0000dc0000047ab9 */ /* 0x000fe20000000a00 */
[----:B------:R-:W-:Y:S01]  /*1fd0*/  IMAD.WIDE.U32 R32, R56, UR6, RZ ;  /* 0x0000000638207c25 */ /* 0x000fe2000f8e00ff */
[----:B------:R-:W-:Y:S01]  /*1fe0*/  SHF.L.U64.HI R27, R28, 0x3, R22 ;  /* 0x000000031c1b7819 */ /* 0x000fe20000010216 */
[----:B------:R-:W-:Y:S01]  /*1ff0*/  ULDC.64 UR8, c[0x0][0x2a0] ;  /* 0x0000a80000087ab9 */ /* 0x000fe20000000a00 */
[----:B------:R-:W2:Y:S01]  /*2000*/  LDC.64 R22, c[0x0][0x298] ;  /* 0x0000a600ff167b82 */ /* 0x000ea20000000a00 */
[----:B------:R-:W-:Y:S01]  /*2010*/  IMAD R29, R56, UR7, R29 ;  /* 0x00000007381d7c24 */ /* 0x000fe2000f8e021d */
[----:B------:R-:W-:Y:S01]  /*2020*/  ISETP.NE.U32.AND P3, PT, R45, RZ, PT ;  /* 0x000000ff2d00720c */ /* 0x000fe20003f65070 */
[----:B------:R-:W-:Y:S01]  /*2030*/  ULDC.64 UR6, c[0x0][0x2a8] ;  /* 0x0000aa0000067ab9 */ /* 0x000fe20000000a00 */
[----:B------:R-:W-:Y:S01]  /*2040*/  @!PT LDS RZ, [RZ] ;  /* 0x00000000fffff984 */ /* 0x000fe20000000800 */
[----:B------:R-:W-:Y:S01]  /*2050*/  @!PT LDS RZ, [RZ] ;  /* 0x00000000fffff984 */ /* 0x000fe20000000800 */
[----:B------:R-:W-:Y:S01]  /*2060*/  @!PT LDS RZ, [RZ] ;  /* 0x00000000fffff984 */ /* 0x000fe20000000800 */
[----:B------:R-:W-:Y:S01]  /*2070*/  LDGSTS.E.LTC128B.64 [R58], desc[UR20][R34.64], P0 ;  /* 0x00000000223a7fae */ /* 0x000fe20008121b54 */
[----:B-1----:R-:W-:-:S03]  /*2080*/  IADD3 R30, P0, R34, R20, RZ ;  /* 0x00000014221e7210 */ /* 0x002fc60007f1e0ff */
[----:B------:R-:W-:Y:S01]  /*2090*/  LDGSTS.E.LTC128B.64 [R58+0x80], desc[UR20][R34.64+0x80], P1 ;  /* 0x00080080223a7fae */ /* 0x000fe20008921b54 */
[----:B------:R-:W-:Y:S01]  /*20a0*/  ISETP.NE.U32.AND P1, PT, R44, RZ, PT ;  /* 0x000000ff2c00720c */ /* 0x000fe20003f25070 */
[----:B------:R-:W-:Y:S01]  /*20b0*/  IMAD.X R31, R35, 0x1, R21, P0 ;  /* 0x00000001231f7824 */ /* 0x000fe200000e0615 */
[----:B------:R-:W-:-:S04]  /*20c0*/  ISETP.NE.U32.AND P0, PT, R42, RZ, PT ;  /* 0x000000ff2a00720c */ /* 0x000fc80003f05070 */
[----:B------:R-:W-:Y:S01]  /*20d0*/  LDGSTS.E.LTC128B.64 [R58+0x800], desc[UR20][R30.64], P6 ;  /* 0x008000001e3a7fae */ /* 0x000fe2000b121b54 */
[----:B------:R-:W-:-:S03]  /*20e0*/  IADD3 R44, P6, R26, UR4, RZ ;  /* 0x000000041a2c7c10 */ /* 0x000fc6000ffde0ff */
[----:B------:R1:W-:Y:S01]  /*20f0*/  LDGSTS.E.LTC128B.64 [R58+0x880], desc[UR20][R30.64+0x80], P2 ;  /* 0x008800801e3a7fae */ /* 0x0003e20009121b54 */
[----:B------:R-:W-:Y:S02]  /*2100*/  IADD3.X R45, R27, UR5, RZ, P6, !PT ;  /* 0x000000051b2d7c10 */ /* 0x000fe4000b7fe4ff */
[----:B------:R-:W-:Y:S02]  /*2110*/  ISETP.NE.U32.AND P6, PT, R40, RZ, PT ;  /* 0x000000ff2800720c */ /* 0x000fe40003fc5070 */
[----:B------:R-:W-:Y:S01]  /*2120*/  ISETP.NE.U32.AND P2, PT, R41, RZ, PT ;  /* 0x000000ff2900720c */ /* 0x000fe20003f45070 */
[----:B------:R3:W-:Y:S01]  /*2130*/  LDGSTS.E.LTC128B.64 [R58+0x3000], desc[UR20][R44.64], P4 ;  /* 0x030000002c3a7fae */ /* 0x0007e2000a121b54 */
[----:B--2---:R-:W-:-:S03]  /*2140*/  IADD3 R40, P4, R44, R22, RZ ;  /* 0x000000162c287210 */ /* 0x004fc60007f9e0ff */
[----:B------:R3:W-:Y:S02]  /*2150*/  LDGSTS.E.LTC128B.64 [R58+0x3080], desc[UR20][R44.64+0x80], P5 ;  /* 0x030800802c3a7fae */ /* 0x0007e4000a921b54 */
[----:B------:R-:W-:-:S05]  /*2160*/  IMAD.X R41, R45, 0x1, R23, P4 ;  /* 0x000000012d297824 */ /* 0x000fca00020e0617 */
[----:B------:R3:W-:Y:S04]  /*2170*/  LDGSTS.E.LTC128B.64 [R58+0x3800], desc[UR20][R40.64], P3 ;  /* 0x03800000283a7fae */ /* 0x0007e80009921b54 */
[----:B------:R3:W-:Y:S04]  /*2180*/  LDGSTS.E.LTC128B.64 [R58+0x3880], desc[UR20][R40.64+0x80], P1 ;  /* 0x03880080283a7fae */ /* 0x0007e80008921b54 */
[----:B------:R-:W0:Y:S01]  /*2190*/  LDGDEPBAR ;  /* 0x00000000000079af */ /* 0x000e220000000000 */
[----:B-1----:R-:W-:Y:S02]  /*21a0*/  IMAD.IADD R30, R33, 0x1, R29 ;  /* 0x00000001211e7824 */ /* 0x002fe400078e021d */
[----:B------:R-:W-:-:S02]  /*21b0*/  IMAD R29, R43, UR16, RZ ;  /* 0x000000102b1d7c24 */ /* 0x000fc4000f8e02ff */
[C---:B------:R-:W-:Y:S01]  /*21c0*/  IMAD.SHL.U32 R31, R32.reuse, 0x8, RZ ;  /* 0x00000008201f7824 */ /* 0x040fe200078e00ff */
[----:B------:R-:W-:Y:S01]  /*21d0*/  SHF.L.U64.HI R30, R32, 0x3, R30 ;  /* 0x00000003201e7819 */ /* 0x000fe2000001021e */
[----:B------:R-:W-:-:S04]  /*21e0*/  IMAD.WIDE.U32 R32, R56, UR16, RZ ;  /* 0x0000001038207c25 */ /* 0x000fc8000f8e00ff */
[----:B------:R-:W-:Y:S02]  /*21f0*/  IMAD R28, R56, UR17, R29 ;  /* 0x00000011381c7c24 */ /* 0x000fe4000f8e021d */
[----:B------:R-:W-:Y:S02]  /*2200*/  IMAD.SHL.U32 R29, R32, 0x8, RZ ;  /* 0x00000008201d7824 */ /* 0x000fe400078e00ff */
[----:B------:R-:W-:Y:S01]  /*2210*/  IMAD.IADD R28, R33, 0x1, R28 ;  /* 0x00000001211c7824 */ /* 0x000fe200078e021c */
[----:B------:R-:W-:Y:S01]  /*2220*/  IADD3 R33, P5, P4, R31, UR12, R20 ;  /* 0x0000000c1f217c10 */ /* 0x000fe2000fcbe014 */
[----:B------:R-:W-:-:S03]  /*2230*/  UIADD3 UR12, UP0, UR8, -UR6, URZ ;  /* 0x80000006080c7290 */ /* 0x000fc6000ff1e03f */
[----:B------:R-:W-:Y:S02]  /*2240*/  SHF.L.U64.HI R28, R32, 0x3, R28 ;  /* 0x00000003201c7819 */ /* 0x000fe4000001021c */
[----:B------:R-:W-:Y:S01]  /*2250*/  IADD3.X R32, R30, UR11, R21, P5, P4 ;  /* 0x0000000b1e207c10 */ /* 0x000fe2000afe8415 */
[----:B------:R-:W-:Y:S01]  /*2260*/  UIADD3.X UR11, UR9, ~UR7, URZ, UP0, !UPT ;  /* 0x80000007090b7290 */ /* 0x000fe200087fe43f */
[----:B------:R-:W-:Y:S02]  /*2270*/  IADD3 R46, P4, R33, R34, RZ ;  /* 0x00000022212e7210 */ /* 0x000fe40007f9e0ff */
[----:B------:R-:W-:Y:S02]  /*2280*/  IADD3 R33, P3, P1, R29, UR12, R22 ;  /* 0x0000000c1d217c10 */ /* 0x000fe4000f97e016 */
[----:B------:R-:W-:Y:S01]  /*2290*/  ISETP.NE.U32.AND P5, PT, R39, RZ, PT ;  /* 0x000000ff2700720c */ /* 0x000fe20003fa5070 */
[----:B------:R-:W-:Y:S01]  /*22a0*/  IMAD.X R47, R32, 0x1, R35, P4 ;  /* 0x00000001202f7824 */ /* 0x000fe200020e0623 */
[----:B------:R-:W-:-:S02]  /*22b0*/  IADD3.X R35, R28, UR11, R23, P3, P1 ;  /* 0x0000000b1c237c10 */ /* 0x000fc40009fe2417 */
[----:B------:R-:W-:Y:S02]  /*22c0*/  IADD3 R32, P1, R46, R20, RZ ;  /* 0x000000142e207210 */ /* 0x000fe40007f3e0ff */
[----:B------:R3:W-:Y:S01]  /*22d0*/  LDGSTS.E.LTC128B.64 [R58+0x1000], desc[UR20][R46.64], P0 ;  /* 0x010000002e3a7fae */ /* 0x0007e20008121b54 */
[----:B------:R-:W-:Y:S02]  /*22e0*/  IADD3 R34, P0, R33, R44, RZ ;  /* 0x0000002c21227210 */ /* 0x000fe40007f1e0ff */
[----:B------:R-:W-:Y:S01]  /*22f0*/  ISETP.NE.U32.AND P4, PT, R38, RZ, PT ;  /* 0x000000ff2600720c */ /* 0x000fe20003f85070 */
[----:B------:R3:W-:Y:S01]  /*2300*/  LDGSTS.E.LTC128B.64 [R58+0x1080], desc[UR20][R46.64+0x80], P2 ;  /* 0x010800802e3a7fae */ /* 0x0007e20009121b54 */
[----:B------:R-:W-:Y:S01]  /*2310*/  ISETP.NE.U32.AND P3, PT, R37, RZ, PT ;  /* 0x000000ff2500720c */ /* 0x000fe20003f65070 */
[----:B------:R-:W-:Y:S01]  /*2320*/  IMAD.X R33, R47, 0x1, R21, P1 ;  /* 0x000000012f217824 */ /* 0x000fe200008e0615 */
[----:B------:R-:W-:Y:S01]  /*2330*/  ISETP.NE.U32.AND P2, PT, R36, RZ, PT ;  /* 0x000000ff2400720c */ /* 0x000fe20003f45070 */
[----:B------:R-:W-:Y:S01]  /*2340*/  IMAD.X R35, R35, 0x1, R45, P0 ;  /* 0x0000000123237824 */ /* 0x000fe200000e062d */
[----:B------:R-:W-:-:S02]  /*2350*/  ISETP.NE.U32.AND P1, PT, R3, RZ, PT ;  /* 0x000000ff0300720c */ /* 0x000fc40003f25070 */
[----:B------:R-:W-:Y:S01]  /*2360*/  IADD3 R36, P0, R34, R22, RZ ;  /* 0x0000001622247210 */ /* 0x000fe20007f1e0ff */
[----:B------:R3:W-:Y:S04]  /*2370*/  LDGSTS.E.LTC128B.64 [R58+0x1800], desc[UR20][R32.64], P6 ;  /* 0x01800000203a7fae */ /* 0x0007e8000b121b54 */
[----:B------:R-:W-:Y:S01]  /*2380*/  IMAD.X R37, R35, 0x1, R23, P0 ;  /* 0x0000000123257824 */ /* 0x000fe200000e0617 */
[----:B------:R3:W-:Y:S01]  /*2390*/  LDGSTS.E.LTC128B.64 [R58+0x1880], desc[UR20][R32.64+0x80], P5 ;  /* 0x01880080203a7fae */ /* 0x0007e2000a921b54 */
[----:B------:R-:W-:-:S03]  /*23a0*/  ISETP.GE.AND P0, PT, R59, 0x10, PT ;  /* 0x000000103b00780c */ /* 0x000fc60003f06270 */
[----:B------:R3:W-:Y:S04]  /*23b0*/  LDGSTS.E.LTC128B.64 [R58+0x4000], desc[UR20][R34.64], P4 ;  /* 0x04000000223a7fae */ /* 0x0007e8000a121b54 */
[----:B------:R3:W-:Y:S04]  /*23c0*/  LDGSTS.E.LTC128B.64 [R58+0x4080], desc[UR20][R34.64+0x80], P3 ;  /* 0x04080080223a7fae */ /* 0x0007e80009921b54 */
[----:B------:R3:W-:Y:S04]  /*23d0*/  LDGSTS.E.LTC128B.64 [R58+0x4800], desc[UR20][R36.64], P2 ;  /* 0x04800000243a7fae */ /* 0x0007e80009121b54 */
[----:B------:R3:W-:Y:S04]  /*23e0*/  LDGSTS.E.LTC128B.64 [R58+0x4880], desc[UR20][R36.64+0x80], P1 ;  /* 0x04880080243a7fae */ /* 0x0007e80008921b54 */
[----:B------:R-:W0:Y:S01]  /*23f0*/  LDGDEPBAR ;  /* 0x00000000000079af */ /* 0x000e220000000000 */
[----:B------:R-:W-:-:S04]  /*2400*/  DEPBAR.LE SB0, 0x1 ;  /* 0x000080400000791a */ /* 0x000fc80000000000 */
[----:B------:R-:W-:Y:S06]  /*2410*/  BAR.SYNC.DEFER_BLOCKING 0x0 ;  /* 0x0000000000007b1d */ /* 0x000fec0000010000 */
[----:B------:R-:W-:Y:S05]  /*2420*/  @!P0 BRA `(.L_x_3) ;  /* 0x0000000c000c8947 */ /* 0x000fea0003800000 */
[----:B------:R-:W-:Y:S01]  /*2430*/  IADD3 R53, P0, R56, R53, RZ ;  /* 0x0000003538357210 */ /* 0x000fe20007f1e0ff */
[----:B------:R-:W-:Y:S01]  /*2440*/  USHF.L.U64.HI UR15, UR14, 0x1, UR15 ;  /* 0x000000010e0f7899 */ /* 0x000fe2000801020f */
[----:B------:R-:W-:Y:S01]  /*2450*/  IADD3 R3, P2, R29, R26, RZ ;  /* 0x0000001a1d037210 */ /* 0x000fe20007f5e0ff */
[----:B------:R-:W-:Y:S01]  /*2460*/  ULEA UR10, UP0, UR14, -UR10, 0x1 ;  /* 0x8000000a0e0a7291 */ /* 0x000fe2000f80083f */
[----:B---3--:R-:W-:Y:S01]  /*2470*/  IADD3 R33, P1, R31, R24, RZ ;  /* 0x000000181f217210 */ /* 0x008fe20007f3e0ff */
[----:B------:R-:W-:Y:S01]  /*2480*/  IMAD.X R43, R54, 0x1, R43, P0 ;  /* 0x00000001362b7824 */ /* 0x000fe200000e062b */
[----:B------:R-:W-:Y:S01]  /*2490*/  USHF.L.U64.HI UR11, UR8, 0x1, UR9 ;  /* 0x00000001080b7899 */ /* 0x000fe20008010209 */
[----:B------:R-:W-:Y:S01]  /*24a0*/  IMAD.X R34, R28, 0x1, R27, P2 ;  /* 0x000000011c227824 */ /* 0x000fe200010e061b */
[----:B------:R-:W-:Y:S01]  /*24b0*/  ULEA UR6, UP2, UR8, -UR6, 0x1 ;  /* 0x8000000608067291 */ /* 0x000fe2000f84083f */
[----:B------:R-:W-:Y:S01]  /*24c0*/  IMAD R26, R43, UR16, RZ ;  /* 0x000000102b1a7c24 */ /* 0x000fe2000f8e02ff */
[----:B------:R-:W-:Y:S01]  /*24d0*/  IADD3.X R37, R30, R25, RZ, P1, !PT ;  /* 0x000000191e257210 */ /* 0x000fe20000ffe4ff */
[----:B------:R-:W-:Y:S01]  /*24e0*/  ULEA UR14, UR22, UR19, 0x5 ;  /* 0x00000013160e7291 */ /* 0x000fe2000f8e283f */
[C---:B------:R-:W-:Y:S01]  /*24f0*/  IMAD.WIDE.U32 R30, R53.reuse, UR16, RZ ;  /* 0x00000010351e7c25 */ /* 0x040fe2000f8e00ff */
[----:B------:R-:W-:Y:S01]  /*2500*/  ULDC.64 UR8, c[0x0][0x270] ;  /* 0x00009c0000087ab9 */ /* 0x000fe20000000a00 */
[----:B------:R-:W-:Y:S01]  /*2510*/  SHF.L.U64.HI R28, R76, 0x3, R77 ;  /* 0x000000034c1c7819 */ /* 0x000fe2000001024d */
[----:B------:R-:W-:Y:S01]  /*2520*/  USHF.L.U32 UR14, UR14, 0x4, URZ ;  /* 0x000000040e0e7899 */ /* 0x000fe2000800063f */
[----:B------:R-:W-:Y:S01]  /*2530*/  IMAD R27, R53, UR17, R26 ;  /* 0x00000011351b7c24 */ /* 0x000fe2000f8e021a */
[----:B------:R-:W-:Y:S01]  /*2540*/  SHF.L.U64.HI R26, R78, 0x3, R79 ;  /* 0x000000034e1a7819 */ /* 0x000fe2000001024f */
[----:B------:R-:W-:Y:S01]  /*2550*/  IMAD.SHL.U32 R62, R76, 0x8, RZ ;  /* 0x000000084c3e7824 */ /* 0x000fe200078e00ff */
[----:B------:R-:W-:Y:S01]  /*2560*/  USHF.L.U32 UR14, UR14, 0x3, URZ ;  /* 0x000000030e0e7899 */ /* 0x000fe2000800063f */
[----:B------:R-:W-:Y:S01]  /*2570*/  IMAD R24, R43, UR8, RZ ;  /* 0x000000082b187c24 */ /* 0x000fe2000f8e02ff */
[----:B------:R-:W-:Y:S01]  /*2580*/  IADD3 R27, R31, R27, RZ ;  /* 0x0000001b1f1b7210 */ /* 0x000fe20007ffe0ff */
[C---:B------:R-:W-:Y:S01]  /*2590*/  IMAD.WIDE.U32 R38, R53.reuse, UR8, RZ ;  /* 0x0000000835267c25 */ /* 0x040fe2000f8e00ff */
[----:B------:R-:W-:Y:S01]  /*25a0*/  LEA R62, P1, R30, R62, 0x3 ;  /* 0x0000003e1e3e7211 */ /* 0x000fe200078218ff */
[----:B------:R-:W-:Y:S01]  /*25b0*/  UIADD3 UR12, UP1, UR6, UR4, URZ ;  /* 0x00000004060c7290 */ /* 0x000fe2000ff3e03f */
[----:B------:R-:W-:Y:S01]  /*25c0*/  IADD3 R43, R52, -0x1, RZ ;  /* 0xffffffff342b7810 */ /* 0x000fe20007ffe0ff */
[----:B------:R-:W-:Y:S01]  /*25d0*/  IMAD R25, R53, UR9, R24 ;  /* 0x0000000935197c24 */ /* 0x000fe2000f8e0218 */
[----:B------:R-:W-:Y:S01]  /*25e0*/  IADD3 R24, P2, R76, R30, RZ ;  /* 0x0000001e4c187210 */ /* 0x000fe20007f5e0ff */
[----:B------:R-:W-:Y:S01]  /*25f0*/  IMAD.SHL.U32 R74, R78, 0x8, RZ ;  /* 0x000000084e4a7824 */ /* 0x000fe200078e00ff */
[----:B------:R-:W-:Y:S01]  /*2600*/  LEA.HI.X R63, R30, R28, R27, 0x3, P1 ;  /* 0x0000001c1e3f7211 */ /* 0x000fe200008f1c1b */
[----:B------:R-:W-:Y:S01]  /*2610*/  IMAD.IADD R25, R39, 0x1, R25 ;  /* 0x0000000127197824 */ /* 0x000fe200078e0219 */
[----:B------:R-:W-:Y:S01]  /*2620*/  IADD3 R32, P1, R78, R38, RZ ;  /* 0x000000264e207210 */ /* 0x000fe20007f3e0ff */
[----:B------:R1:W2:Y:S01]  /*2630*/  LDS.128 R28, [R2+UR23] ;  /* 0x00000017021c7984 */ /* 0x0002a20008000c00 */
[C---:B------:R-:W-:Y:S01]  /*2640*/  LEA R74, P0, R38.reuse, R74, 0x3 ;  /* 0x0000004a264a7211 */ /* 0x040fe200078018ff */
[----:B------:R-:W-:Y:S01]  /*2650*/  ULDC.64 UR24, c[0x0][0x378] ;  /* 0x0000de0000187ab9 */ /* 0x000fe20000000a00 */
[----:B------:R-:W-:Y:S01]  /*2660*/  IADD3.X R77, R77, R27, RZ, P2, !PT ;  /* 0x0000001b4d4d7210 */ /* 0x000fe200017fe4ff */
[--C-:B------:R-:W-:Y:S01]  /*2670*/  IMAD.X R79, R79, 0x1, R25.reuse, P1 ;  /* 0x000000014f4f7824 */ /* 0x100fe200008e0619 */
[----:B------:R-:W-:Y:S01]  /*2680*/  LEA.HI.X R75, R38, R26, R25, 0x3, P0 ;  /* 0x0000001a264b7211 */ /* 0x000fe200000f1c19 */
[----:B------:R-:W-:Y:S01]  /*2690*/  IMAD.SHL.U32 R82, R32, 0x8, RZ ;  /* 0x0000000820527824 */ /* 0x000fe200078e00ff */
[C---:B------:R-:W-:Y:S01]  /*26a0*/  SHF.L.U64.HI R81, R24.reuse, 0x3, R77 ;  /* 0x0000000318517819 */ /* 0x040fe2000001024d */
[----:B------:R-:W-:Y:S01]  /*26b0*/  UIADD3.X UR16, UR5, UR11, ~UR7, UP1, UP2 ;  /* 0x0000000b05107290 */ /* 0x000fe20008fe4c07 */
[----:B------:R-:W-:Y:S01]  /*26c0*/  SHF.L.U32 R80, R24, 0x3, RZ ;  /* 0x0000000318507819 */ /* 0x000fe200000006ff */
[----:B------:R-:W-:Y:S01]  /*26d0*/  UIADD3 UR26, UP1, UR10, UR24, URZ ;  /* 0x000000180a1a7290 */ /* 0x000fe2000ff3e03f */
[----:B------:R1:W3:Y:S01]  /*26e0*/  LDS.128 R24, [R0+UR14] ;  /* 0x0000000e00187984 */ /* 0x0002e20008000c00 */
[----:B------:R-:W-:Y:S01]  /*26f0*/  LEA R36, P0, R22, R3, 0x1 ;  /* 0x0000000316247211 */ /* 0x000fe200078008ff */
[----:B------:R-:W-:Y:S01]  /*2700*/  IMAD.WIDE.U32 R74, R20, 0x3, R74 ;  /* 0x00000003144a7825 */ /* 0x000fe200078e004a */
[----:B------:R-:W-:Y:S01]  /*2710*/  SHF.L.U64.HI R83, R32, 0x3, R79 ;  /* 0x0000000320537819 */ /* 0x000fe2000001024f */
[----:B------:R-:W-:Y:S01]  /*2720*/  ULDC UR4, c[0x0][0x28c] ;  /* 0x0000a30000047ab9 */ /* 0x000fe20000000800 */
[C---:B------:R-:W-:Y:S01]  /*2730*/  LEA.HI.X R3, R22.reuse, R34, R23, 0x1, P0 ;  /* 0x0000002216037211 */ /* 0x040fe200000f0c17 */
[----:B------:R-:W-:Y:S01]  /*2740*/  IMAD.WIDE.U32 R62, R22, 0x3, R62 ;  /* 0x00000003163e7825 */ /* 0x000fe200078e003e */
[----:B------:R-:W-:Y:S01]  /*2750*/  LEA R38, P0, R20, R33, 0x1 ;  /* 0x0000002114267211 */ /* 0x000fe200078008ff */
[----:B------:R-:W-:-:S02]  /*2760*/  UIADD3.X UR25, UR25, UR15, ~UR4, UP1, UP0 ;  /* 0x0000000f19197290 */ /* 0x000fc40008fe0c04 */
[C---:B------:R-:W-:Y:S01]  /*2770*/  IMAD.WIDE.U32 R82, R20.reuse, 0x3, R82 ;  /* 0x0000000314527825 */ /* 0x040fe200078e0052 */
[----:B------:R-:W-:Y:S01]  /*2780*/  LEA.HI.X R37, R20, R37, R21, 0x1, P0 ;  /* 0x0000002514257211 */ /* 0x000fe200000f0c15 */
[----:B------:R-:W-:Y:S02]  /*2790*/  UIADD3 UR24, UP1, UR12, 0x80, URZ ;  /* 0x000000800c187890 */ /* 0x000fe4000ff3e03f */
[----:B------:R-:W-:Y:S01]  /*27a0*/  IMAD R21, R21, 0x3, RZ ;  /* 0x0000000315157824 */ /* 0x000fe200078e02ff */
[----:B------:R-:W-:Y:S01]  /*27b0*/  UIADD3 UR28, UP0, UR26, 0x80, URZ ;  /* 0x000000801a1c7890 */ /* 0x000fe2000ff1e03f */
[----:B------:R-:W-:Y:S01]  /*27c0*/  IMAD.WIDE.U32 R80, R22, 0x3, R80 ;  /* 0x0000000316507825 */ /* 0x000fe200078e0050 */
[----:B------:R-:W-:Y:S01]  /*27d0*/  UMOV UR32, URZ ;  /* 0x0000003f00207c82 */ /* 0x000fe20008000000 */
[----:B------:R-:W-:Y:S01]  /*27e0*/  UMOV UR31, 0x2 ;  /* 0x00000002001f7882 */ /* 0x000fe20000000000 */
[----:B------:R-:W-:Y:S01]  /*27f0*/  IADD3 R39, R21, R75, RZ ;  /* 0x0000004b15277210 */ /* 0x000fe20007ffe0ff */
[----:B------:R-:W-:Y:S01]  /*2800*/  IMAD R23, R23, 0x3, RZ ;  /* 0x0000000317177824 */ /* 0x000fe200078e02ff */
[----:B------:R-:W-:Y:S01]  /*2810*/  IADD3 R40, R83, R21, RZ ;  /* 0x0000001553287210 */ /* 0x000fe20007ffe0ff */
[----:B------:R-:W-:Y:S01]  /*2820*/  UMOV UR30, 0x2000 ;  /* 0x00002000001e7882 */ /* 0x000fe20000000000 */
[----:B------:R-:W-:Y:S01]  /*2830*/  UMOV UR29, 0x2000 ;  /* 0x00002000001d7882 */ /* 0x000fe20000000000 */
[----:B------:R-:W-:Y:S01]  /*2840*/  IMAD.IADD R41, R23, 0x1, R63 ;  /* 0x0000000117297824 */ /* 0x000fe200078e023f */
[----:B------:R-:W-:Y:S01]  /*2850*/  UMOV UR15, 0xffffe000 ;  /* 0xffffe000000f7882 */ /* 0x000fe20000000000 */
[----:B------:R-:W-:Y:S01]  /*2860*/  IMAD.IADD R42, R81, 0x1, R23 ;  /* 0x00000001512a7824 */ /* 0x000fe200078e0217 */
[----:B------:R-:W-:Y:S01]  /*2870*/  ULDC.64 UR10, c[0x0][0x298] ;  /* 0x0000a600000a7ab9 */ /* 0x000fe20000000a00 */
[----:B------:R-:W-:-:S02]  /*2880*/  UIADD3.X UR17, URZ, UR16, URZ, UP1, !UPT ;  /* 0x000000103f117290 */ /* 0x000fc40008ffe43f */
[----:B------:R-:W-:Y:S01]  /*2890*/  UIADD3.X UR27, URZ, UR25, URZ, UP0, !UPT ;  /* 0x000000193f1b7290 */ /* 0x000fe200087fe43f */
[----:B------:R-:W-:Y:S01]  /*28a0*/  ULDC.64 UR8, c[0x0][0x2a0] ;  /* 0x0000a80000087ab9 */ /* 0x000fe20000000a00 */
[----:B------:R-:W-:Y:S01]  /*28b0*/  ULDC.64 UR6, c[0x0][0x278] ;  /* 0x00009e0000067ab9 */ /* 0x000fe20000000a00 */
[----:B-12---:R-:W-:-:S09]  /*28c0*/  ULDC.64 UR4, c[0x0][0x280] ;  /* 0x0000a00000047ab9 */ /* 0x006fd20000000a00 */
.L_x_4:
[----:B------:R-:W-:Y:S01]  /*28d0*/  LDS.128 R32, [R2+UR23+0x400] ;  /* 0x0004001702207984 */ /* 0x000fe20008000c00 */
[----:B------:R-:W-:Y:S01]  /*28e0*/  LOP3.LUT P3, RZ, R73, 0x1, RZ, 0xc0, !PT ;  /* 0x0000000149ff7812 */ /* 0x000fe2000786c0ff */
[----:B------:R-:W-:-:S04]  /*28f0*/  DEPBAR.LE SB5, 0x2 ;  /* 0x0000d0800000791a */ /* 0x000fc80000000000 */
[----:B-123--:R-:W5:Y:S01]  /*2900*/  DMMA.8x8x4 R64, R28, R26, R8 ;  /* 0x0000001a1c40723f */ /* 0x00ef620000000008 */
[----:B------:R-:W-:Y:S01]  /*2910*/  LOP3.LUT P2, RZ, R72, 0x1, RZ, 0xc0, !PT ;  /* 0x0000000148ff7812 */ /* 0x000fe2000784c0ff */
[----:B------:R-:W1:Y:S01]  /*2920*/  LDS.128 R20, [R0+UR14+0x400] ;  /* 0x0004000e00147984 */ /* 0x000e620008000c00 */
[----:B------:R-:W-:Y:S01]  /*2930*/  IADD3 R44, P0, R38, UR26, RZ ;  /* 0x0000001a262c7c10 */ /* 0x000fe2000ff1e0ff */
[----:B------:R-:W-:Y:S01]  /*2940*/  VIADD R53, R58, UR30 ;  /* 0x0000001e3a357c36 */ /* 0x000fe20008000000 */
[----:B------:R-:W-:Y:S01]  /*2950*/  IADD3 R46, P1, R36, UR12, RZ ;  /* 0x0000000c242e7c10 */ /* 0x000fe2000ff3e0ff */
[----:B------:R-:W-:Y:S01]  /*2960*/  VIADD R52, R58, UR29 ;  /* 0x0000001d3a347c36 */ /* 0x000fe20008000000 */
[----:B------:R-:W-:Y:S01]  /*2970*/  IADD3.X R45, R37, UR25, RZ, P0, !PT ;  /* 0x00000019252d7c10 */ /* 0x000fe200087fe4ff */
[----:B------:R-:W-:Y:S01]  /*2980*/  UIADD3 UR32, UR32, 0x1, URZ ;  /* 0x0000000120207890 */ /* 0x000fe2000fffe03f */
[----:B------:R-:W-:Y:S01]  /*2990*/  IADD3.X R47, R3, UR16, RZ, P1, !PT ;  /* 0x00000010032f7c10 */ /* 0x000fe20008ffe4ff */
[----:B------:R-:W-:Y:S01]  /*29a0*/  UIADD3 UR31, UR31, 0x1, URZ ;  /* 0x000000011f1f7890 */ /* 0x000fe2000fffe03f */
[----:B------:R-:W-:Y:S01]  /*29b0*/  IADD3 R84, P1, R38, UR28, RZ ;  /* 0x0000001c26547c10 */ /* 0x000fe2000ff3e0ff */
[----:B------:R-:W-:Y:S01]  /*29c0*/  @!PT LDS RZ, [RZ] ;  /* 0x00000000fffff984 */ /* 0x000fe20000000800 */
[----:B------:R-:W-:Y:S01]  /*29d0*/  @!PT LDS RZ, [RZ] ;  /* 0x00000000fffff984 */ /* 0x000fe20000000800 */
[----:B------:R-:W-:Y:S01]  /*29e0*/  @!PT LDS RZ, [RZ] ;  /* 0x00000000fffff984 */ /* 0x000fe20000000800 */
[----:B------:R-:W-:Y:S01]  /*29f0*/  @P3 LDGSTS.E.LTC128B.64 [R53], desc[UR20][R44.64] ;  /* 0x000000002c353fae */ /* 0x000fe2000b921b54 */
[----:B------:R-:W-:-:S02]  /*2a00*/  UISETP.NE.AND UP4, UPT, UR32, 0x3, UPT ;  /* 0x000000032000788c */ /* 0x000fc4000bf85270 */
[----:B------:R-:W-:Y:S01]  /*2a10*/  IADD3.X R85, R37, UR27, RZ, P1, !PT ;  /* 0x0000001b25557c10 */ /* 0x000fe20008ffe4ff */
[----:B------:R-:W-:-:S04]  /*2a20*/  DEPBAR.LE SB5, 0x2 ;  /* 0x0000d0800000791a */ /* 0x000fc80000000000 */
[----:B------:R-:W5:Y:S01]  /*2a30*/  DMMA.8x8x4 R12, R30, R26, R12 ;  /* 0x0000001a1e0c723f */ /* 0x000f62000000000c */
[----:B------:R2:W-:Y:S01]  /*2a40*/  @P2 LDGSTS.E.LTC128B.64 [R52+0x3000], desc[UR20][R46.64] ;  /* 0x030000002e342fae */ /* 0x0005e2000b921b54 */
[----:B------:R-:W-:Y:S02]  /*2a50*/  UISETP.NE.AND UP5, UPT, UR31, 0x3, UPT ;  /* 0x000000031f00788c */ /* 0x000fe4000bfa5270 */
[----:B------:R-:W-:Y:S02]  /*2a60*/  USEL UR32, UR32, URZ, UP4 ;  /* 0x0000003f20207287 */ /* 0x000fe4000a000000 */
[----:B------:R-:W-:-:S10]  /*2a70*/  USEL UR31, UR31, URZ, UP5 ;  /* 0x0000003f1f1f7287 */ /* 0x000fd4000a800000 */
[----:B------:R3:W5:Y:S02]  /*2a80*/  DMMA.8x8x4 R68, R28, R24, R4 ;  /* 0x000000181c44723f */ /* 0x0007640000000004 */
[----:B---3--:R-:W-:Y:S02]  /*2a90*/  LOP3.LUT R5, R73, 0x2, RZ, 0xc0, !PT ;  /* 0x0000000249057812 */ /* 0x008fe400078ec0ff */
[----:B------:R-:W-:Y:S02]  /*2aa0*/  LOP3.LUT R4, R72, 0x2, RZ, 0xc0, !PT ;  /* 0x0000000248047812 */ /* 0x000fe400078ec0ff */
[----:B------:R-:W-:Y:S02]  /*2ab0*/  SHF.R.U32.HI R5, RZ, 0x1, R5 ;  /* 0x00000001ff057819 */ /* 0x000fe40000011605 */
[----:B------:R-:W-:Y:S02]  /*2ac0*/  SHF.R.U32.HI R4, RZ, 0x1, R4 ;  /* 0x00000001ff047819 */ /* 0x000fe40000011604 */
[----:B------:R-:W-:-:S02]  /*2ad0*/  ISETP.NE.U32.AND P3, PT, R5, RZ, PT ;  /* 0x000000ff0500720c */ /* 0x000fc40003f65070 */
[----:B------:R-:W-:Y:S01]  /*2ae0*/  ISETP.NE.U32.AND P2, PT, R4, RZ, PT ;  /* 0x000000ff0400720c */ /* 0x000fe20003f45070 */
[----:B------:R-:W-:-:S04]  /*2af0*/  DEPBAR.LE SB5, 0x3 ;  /* 0x0000d0c00000791a */ /* 0x000fc80000000000 */
[----:B------:R3:W5:Y:S02]  /*2b00*/  DMMA.8x8x4 R76, R30, R24, R16 ;  /* 0x000000181e4c723f */ /* 0x0007640000000010 */
[----:B---3--:R-:W-:Y:S04]  /*2b10*/  LDS.128 R28, [R2+UR23+0x800] ;  /* 0x00080017021c7984 */ /* 0x008fe80008000c00 */
[----:B------:R-:W3:Y:S04]  /*2b20*/  LDS.128 R24, [R0+UR14+0x800] ;  /* 0x0008000e00187984 */ /* 0x000ee80008000c00 */
[----:B------:R-:W-:Y:S01]  /*2b30*/  @!PT LDS RZ, [RZ] ;  /* 0x00000000fffff984 */ /* 0x000fe20000000800 */
[----:B------:R-:W-:Y:S01]  /*2b40*/  @!PT LDS RZ, [RZ] ;  /* 0x00000000fffff984 */ /* 0x000fe20000000800 */
[----:B------:R-:W-:Y:S01]  /*2b50*/  @!PT LDS RZ, [RZ] ;  /* 0x00000000fffff984 */ /* 0x000fe20000000800 */
[----:B------:R-:W-:Y:S01]  /*2b60*/  @P3 LDGSTS.E.LTC128B.64 [R53+0x80], desc[UR20][R84.64] ;  /* 0x0008000054353fae */ /* 0x000fe2000b921b54 */
[----:B------:R-:W-:-:S05]  /*2b70*/  DEPBAR.LE SB5, 0x3 ;  /* 0x0000d0c00000791a */ /* 0x000fca0000000000 */
[----:B-1----:R-:W5:Y:S01]  /*2b80*/  DMMA.8x8x4 R64, R32, R22, R64 ;  /* 0x000000162040723f */ /* 0x002f620000000040 */
[----:B------:R-:W-:-:S15]  /*2b90*/  DEPBAR.LE SB5, 0x3 ;  /* 0x0000d0c00000791a */ /* 0x000fde0000000000 */
[----:B------:R1:W5:Y:S02]  /*2ba0*/  DMMA.8x8x4 R12, R34, R22, R12 ;  /* 0x00000016220c723f */ /* 0x000364000000000c */
[----:B-1----:R-:W-:Y:S02]  /*2bb0*/  LOP3.LUT R22, R73, 0x4, RZ, 0xc0, !PT ;  /* 0x0000000449167812 */ /* 0x002fe400078ec0ff */
[----:B------:R-:W-:Y:S02]  /*2bc0*/  LOP3.LUT R23, R72, 0x4, RZ, 0xc0, !PT ;  /* 0x0000000448177812 */ /* 0x000fe400078ec0ff */
[----:B------:R-:W-:Y:S02]  /*2bd0*/  SHF.R.U32.HI R22, RZ, 0x2, R22 ;  /* 0x00000002ff167819 */ /* 0x000fe40000011616 */
[----:B------:R-:W-:Y:S02]  /*2be0*/  SHF.R.U32.HI R23, RZ, 0x2, R23 ;  /* 0x00000002ff177819 */ /* 0x000fe40000011617 */
[----:B------:R-:W-:-:S02]  /*2bf0*/  ISETP.NE.U32.AND P6, PT, R22, RZ, PT ;  /* 0x000000ff1600720c */ /* 0x000fc40003fc5070 */
[----:B------:R-:W-:Y:S01]  /*2c00*/  ISETP.NE.U32.AND P5, PT, R23, RZ, PT ;  /* 0x000000ff1700720c */ /* 0x000fe20003fa5070 */
[----:B------:R-:W-:-:S04]  /*2c10*/  DEPBAR.LE SB5, 0x3 ;  /* 0x0000d0c00000791a */ /* 0x000fc80000000000 */
[----:B------:R1:W5:Y:S02]  /*2c20*/  DMMA.8x8x4 R68, R32, R20, R68 ;  /* 0x000000142044723f */ /* 0x0003640000000044 */
[----:B-1----:R-:W-:-:S04]  /*2c30*/  IADD3 R32, P0, R36, UR24, RZ ;  /* 0x0000001824207c10 */ /* 0x002fc8000ff1e0ff */
[----:B------:R-:W-:Y:S01]  /*2c40*/  IADD3.X R33, R3, UR17, RZ, P0, !PT ;  /* 0x0000001103217c10 */ /* 0x000fe200087fe4ff */
[----:B------:R-:W-:-:S04]  /*2c50*/  USEL UR17, UR15, 0x1000, !UP4 ;  /* 0x000010000f117887 */ /* 0x000fc8000e000000 */
[----:B------:R-:W-:Y:S04]  /*2c60*/  @P2 LDGSTS.E.LTC128B.64 [R52+0x3080], desc[UR20][R32.64] ;  /* 0x0308000020342fae */ /* 0x000fe8000b921b54 */
[----:B------:R-:W-:Y:S01]  /*2c70*/  LDS.128 R48, [R2+UR23+0xc00] ;  /* 0x000c001702307984 */ /* 0x000fe20008000c00 */
[----:B------:R-:W-:-:S04]  /*2c80*/  DEPBAR.LE SB5, 0x3 ;  /* 0x0000d0c00000791a */ /* 0x000fc80000000000 */
[----:B------:R1:W5:Y:S01]  /*2c90*/  DMMA.8x8x4 R16, R34, R20, R76 ;  /* 0x000000142210723f */ /* 0x000362000000004c */
[----:B------:R-:W-:Y:S01]  /*2ca0*/  UIADD3 UR23, UR17, UR23, URZ ;  /* 0x0000001711177290 */ /* 0x000fe2000fffe03f */
[----:B-1----:R-:W-:Y:S01]  /*2cb0*/  LOP3.LUT R20, R73, 0x8, RZ, 0xc0, !PT ;  /* 0x0000000849147812 */ /* 0x002fe200078ec0ff */
[----:B--2---:R-:W1:Y:S01]  /*2cc0*/  LDS.128 R44, [R0+UR14+0xc00] ;  /* 0x000c000e002c7984 */ /* 0x004e620008000c00 */
[----:B------:R-:W-:Y:S01]  /*2cd0*/  LOP3.LUT R21, R72, 0x8, RZ, 0xc0, !PT ;  /* 0x0000000848157812 */ /* 0x000fe200078ec0ff */
[----:B------:R-:W-:Y:S01]  /*2ce0*/  UIADD3 UR14, UR17, UR14, URZ ;  /* 0x0000000e110e7290 */ /* 0x000fe2000fffe03f */
[----:B------:R-:W-:Y:S01]  /*2cf0*/  SHF.R.U32.HI R20, RZ, 0x3, R20 ;  /* 0x00000003ff147819 */ /* 0x000fe20000011614 */
[----:B------:R-:W-:Y:S01]  /*2d00*/  USEL UR17, UR15, 0x1000, !UP5 ;  /* 0x000010000f117887 */ /* 0x000fe2000e800000 */
[----:B------:R-:W-:Y:S02]  /*2d10*/  SHF.R.U32.HI R21, RZ, 0x3, R21 ;  /* 0x00000003ff157819 */ /* 0x000fe40000011615 */
[----:B------:R-:W-:Y:S01]  /*2d20*/  ISETP.NE.U32.AND P4, PT, R20, RZ, PT ;  /* 0x000000ff1400720c */ /* 0x000fe20003f85070 */
[----:B------:R-:W-:Y:S01]  /*2d30*/  UIADD3 UR29, UR17, UR29, URZ ;  /* 0x0000001d111d7290 */ /* 0x000fe2000fffe03f */
[----:B------:R-:W-:Y:S01]  /*2d40*/  IADD3 R20, P0, R74, UR26, RZ ;  /* 0x0000001a4a147c10 */ /* 0x000fe2000ff1e0ff */
[----:B------:R-:W-:Y:S01]  /*2d50*/  UIADD3 UR30, UR17, UR30, URZ ;  /* 0x0000001e111e7290 */ /* 0x000fe2000fffe03f */
[----:B------:R-:W-:Y:S01]  /*2d60*/  ISETP.NE.U32.AND P3, PT, R21, RZ, PT ;  /* 0x000000ff1500720c */ /* 0x000fe20003f65070 */
[----:B------:R-:W-:-:S04]  /*2d70*/  DEPBAR.LE SB5, 0x3 ;  /* 0x0000d0c00000791a */ /* 0x000fc80000000000 */
[----:B---3--:R-:W-:Y:S01]  /*2d80*/  DMMA.8x8x4 R8, R28, R26, R64 ;  /* 0x0000001a1c08723f */ /* 0x008fe20000000040 */
[----:B------:R-:W-:Y:S02]  /*2d90*/  IADD3.X R21, R39, UR25, RZ, P0, !PT ;  /* 0x0000001927157c10 */ /* 0x000fe400087fe4ff */
[----:B------:R-:W-:-:S03]  /*2da0*/  IADD3 R22, P0, R80, UR12, RZ ;  /* 0x0000000c50167c10 */ /* 0x000fc6000ff1e0ff */
[----:B------:R-:W-:Y:S01]  /*2db0*/  @!PT LDS RZ, [RZ] ;  /* 0x00000000fffff984 */ /* 0x000fe20000000800 */
[----:B------:R-:W-:Y:S01]  /*2dc0*/  @!PT LDS RZ, [RZ] ;  /* 0x00000000fffff984 */ /* 0x000fe20000000800 */
[----:B------:R-:W-:Y:S01]  /*2dd0*/  @!PT LDS RZ, [RZ] ;  /* 0x00000000fffff984 */ /* 0x000fe20000000800 */
[----:B------:R-:W-:Y:S01]  /*2de0*/  @P6 LDGSTS.E.LTC128B.64 [R53+0x800], desc[UR20][R20.64] ;  /* 0x0080000014356fae */ /* 0x000fe2000b921b54 */
[----:B------:R-:W-:Y:S01]  /*2df0*/  IADD3.X R23, R42, UR16, RZ, P0, !PT ;  /* 0x000000102a177c10 */ /* 0x000fe200087fe4ff */
[----:B------:R-:W-:-:S08]  /*2e00*/  DEPBAR.LE SB5, 0x2 ;  /* 0x0000d0800000791a */ /* 0x000fd00000000000 */
[----:B------:R2:W-:Y:S02]  /*2e10*/  DMMA.8x8x4 R12, R30, R26, R12 ;  /* 0x0000001a1e0c723f */ /* 0x0005e4000000000c */
[----:B--2---:R-:W-:Y:S01]  /*2e20*/  IADD3 R26, P2, R62, UR12, RZ ;  /* 0x0000000c3e1a7c10 */ /* 0x004fe2000ff5e0ff */
[----:B------:R-:W-:-:S03]  /*2e30*/  UIADD3 UR12, UP3, UP2, UR12, UR10, UR8 ;  /* 0x0000000a0c0c7290 */ /* 0x000fc6000fa7e008 */
[----:B------:R-:W-:Y:S01]  /*2e40*/  IADD3.X R27, R41, UR16, RZ, P2, !PT ;  /* 0x00000010291b7c10 */ /* 0x000fe200097fe4ff */
[----:B------:R-:W-:-:S04]  /*2e50*/  UIADD3.X UR16, UR16, UR11, UR9, UP3, UP2 ;  /* 0x0000000b10107290 */ /* 0x000fc80009fe4409 */
[----:B------:R-:W-:Y:S01]  /*2e60*/  @P5 LDGSTS.E.LTC128B.64 [R52+0x3800], desc[UR20][R26.64] ;  /* 0x038000001a345fae */ /* 0x000fe2000b921b54 */
[----:B------:R-:W-:-:S04]  /*2e70*/  DEPBAR.LE SB5, 0x1 ;  /* 0x0000d0400000791a */ /* 0x000fc80000000000 */
[----:B------:R-:W5:Y:S01]  /*2e80*/  DMMA.8x8x4 R4, R28, R24, R68 ;  /* 0x000000181c04723f */ /* 0x000f620000000044 */
[----:B------:R-:W-:-:S15]  /*2e90*/  DEPBAR.LE SB5, 0x1 ;  /* 0x0000d0400000791a */ /* 0x000fde0000000000 */
[----:B------:R2:W5:Y:S02]  /*2ea0*/  DMMA.8x8x4 R16, R30, R24, R16 ;  /* 0x000000181e10723f */ /* 0x0005640000000010 */
[----:B--2---:R-:W-:Y:S01]  /*2eb0*/  IADD3 R24, P1, R82, UR26, RZ ;  /* 0x0000001a52187c10 */ /* 0x004fe2000ff3e0ff */
[----:B------:R-:W-:-:S03]  /*2ec0*/  UIADD3 UR26, UP1, UP0, UR26, UR6, UR4 ;  /* 0x000000061a1a7290 */ /* 0x000fc6000f83e004 */
[----:B------:R-:W-:Y:S01]  /*2ed0*/  IADD3.X R25, R40, UR25, RZ, P1, !PT ;  /* 0x0000001928197c10 */ /* 0x000fe20008ffe4ff */
[----:B------:R-:W-:Y:S01]  /*2ee0*/  UIADD3.X UR25, UR25, UR7, UR5, UP1, UP0 ;  /* 0x0000000719197290 */ /* 0x000fe20008fe0405 */
[C---:B------:R-:W-:Y:S01]  /*2ef0*/  ISETP.NE.AND P1, PT, R43.reuse, 0x2, PT ;  /* 0x000000022b00780c */ /* 0x040fe20003f25270 */
[----:B------:R-:W-:Y:S01]  /*2f00*/  VIADD R43, R43, 0xffffffff ;  /* 0xffffffff2b2b7836 */ /* 0x000fe20000000000 */
[----:B------:R-:W-:Y:S01]  /*2f10*/  UIADD3 UR24, UP1, UR12, 0x80, URZ ;  /* 0x000000800c187890 */ /* 0x000fe2000ff3e03f */
[----:B------:R2:W-:Y:S01]  /*2f20*/  @P4 LDGSTS.E.LTC128B.64 [R53+0x880], desc[UR20][R24.64+0x80] ;  /* 0x0088008018354fae */ /* 0x0005e2000b921b54 */
[----:B------:R-:W-:Y:S01]  /*2f30*/  UIADD3 UR28, UP0, UR26, 0x80, URZ ;  /* 0x000000801a1c7890 */ /* 0x000fe2000ff1e03f */
[----:B------:R-:W-:Y:S01]  /*2f40*/  SEL R73, R73, RZ, P1 ;  /* 0x000000ff49497207 */ /* 0x000fe20000800000 */
[----:B------:R-:W-:Y:S01]  /*2f50*/  UIADD3.X UR17, URZ, UR16, URZ, UP1, !UPT ;  /* 0x000000103f117290 */ /* 0x000fe20008ffe43f */
[----:B------:R3:W-:Y:S01]  /*2f60*/  @P3 LDGSTS.E.LTC128B.64 [R52+0x3880], desc[UR20][R22.64+0x80] ;  /* 0x0388008016343fae */ /* 0x0007e2000b921b54 */
[----:B------:R-:W-:Y:S01]  /*2f70*/  ISETP.GT.AND P0, PT, R43, -0x1, PT ;  /* 0xffffffff2b00780c */ /* 0x000fe20003f04270 */
[----:B------:R-:W-:-:S04]  /*2f80*/  DEPBAR.LE SB5, 0x1 ;  /* 0x0000d0400000791a */ /* 0x000fc80000000000 */
[----:B-1----:R3:W5:Y:S01]  /*2f90*/  DMMA.8x8x4 R4, R48, R44, R4 ;  /* 0x0000002c3004723f */ /* 0x0027620000000004 */
[----:B------:R-:W-:Y:S01]  /*2fa0*/  UIADD3.X UR27, URZ, UR25, URZ, UP0, !UPT ;  /* 0x000000193f1b7290 */ /* 0x000fe200087fe43f */
[----:B------:R-:W0:Y:S01]  /*2fb0*/  LDGDEPBAR ;  /* 0x00000000000079af */ /* 0x000e220000000000 */
[----:B------:R-:W-:-:S13]  /*2fc0*/  SEL R72, R72, RZ, P1 ;  /* 0x000000ff48487207 */ /* 0x000fda0000800000 */
[----:B------:R3:W5:Y:S01]  /*2fd0*/  DMMA.8x8x4 R8, R48, R46, R8 ;  /* 0x0000002e3008723f */ /* 0x0007620000000008 */
[----:B------:R-:W-:-:S04]  /*2fe0*/  DEPBAR.LE SB0, 0x1 ;  /* 0x000080400000791a */ /* 0x000fc80000000000 */
[----:B------:R-:W-:Y:S11]  /*2ff0*/  BAR.SYNC.DEFER_BLOCKING 0x0 ;  /* 0x0000000000007b1d */ /* 0x000ff60000010000 */
[----:B------:R3:W5:Y:S01]  /*3000*/  DMMA.8x8x4 R12, R50, R46, R12 ;  /* 0x0000002e320c723f */ /* 0x000762000000000c */
[----:B------:R-:W-:-:S15]  /*3010*/  DEPBAR.LE SB5, 0x3 ;  /* 0x0000d0c00000791a */ /* 0x000fde0000000000 */
[----:B------:R3:W5:Y:S01]  /*3020*/  DMMA.8x8x4 R16, R50, R44, R16 ;  /* 0x0000002c3210723f */ /* 0x0007620000000010 */
[----:B------:R3:W1:Y:S04]  /*3030*/  LDS.128 R28, [R2+UR23] ;  /* 0x00000017021c7984 */ /* 0x0006680008000c00 */
[----:B--2---:R3:W2:Y:S01]  /*3040*/  LDS.128 R24, [R0+UR14] ;  /* 0x0000000e00187984 */ /* 0x0046a20008000c00 */
[----:B------:R-:W-:Y:S05]  /*3050*/  @P0 BRA `(.L_x_4) ;  /* 0xfffffff8001c0947 */ /* 0x000fea000383ffff */
.L_x_3:
[----:B------:R-:W0:Y:S01]  /*3060*/  LDGDEPBAR ;  /* 0x00000000000079af */ /* 0x000e220000000000 */
[----:B------:R-:W-:Y:S02]  /*3070*/  ULDC.64 UR4, c[0x0][0x350] ;  /* 0x0000d40000047ab9 */ /* 0x000fe40000000a00 */
[----:B------:R-:W-:Y:S01]  /*3080*/  ISETP.NE.U32.AND P0, PT, RZ, UR4, PT ;  /* 0x00000004ff007c0c */ /* 0x000fe2000bf05070 */
[----:B------:R-:W0:Y:S03]  /*3090*/  LDGDEPBAR ;  /* 0x00000000000079af */ /* 0x000e260000000000 */
[----:B------:R-:W-:Y:S01]  /*30a0*/  ISETP.NE.AND.EX P0, PT, RZ, UR5, PT, P0 ;  /* 0x00000005ff007c0c */ /* 0x000fe2000bf05300 */
[----:B------:R-:W-:-:S04]  /*30b0*/  DEPBAR.LE SB0, 0x0 ;  /* 0x000080000000791a */ /* 0x000fc80000000000 */
[----:B------:R-:W-:Y:S08]  /*30c0*/  BAR.SYNC.DEFER_BLOCKING 0x0 ;  /* 0x0000000000007b1d */ /* 0x000ff00000010000 */
[----:B------:R-:W-:Y:S05]  /*30d0*/  @!P0 BRA `(.L_x_5) ;  /* 0x00000000001c8947 */ /* 0x000fea0003800000 */
[----:B------:R-:W4:Y:S02]  /*30e0*/  LDC.64 R64, c[0x0][0x350] ;  /* 0x0000d400ff407b82 */ /* 0x000f240000000a00 */
[----:B----4-:R-:W4:Y:S02]  /*30f0*/  LDG.E.64 R64, desc[UR20][R64.64] ;  /* 0x0000001440407981 */ /* 0x010f24000c1e1b00 */
[----:B----4-:R-:W-:-:S04]  /*3100*/  ISETP.NE.U32.AND P0, PT, R64, RZ, PT ;  /* 0x000000ff4000720c */ /* 0x010fc80003f05070 */
[----:B------:R-:W-:-:S13]  /*3110*/  ISETP.NE.AND.EX P0, PT, R65, RZ, PT, P0 ;  /* 0x000000ff4100720c */ /* 0x000fda0003f05300 */
[----:B------:R-:W-:Y:S05]  /*3120*/  @!P0 BRA `(.L_x_5) ;  /* 0x0000000000088947 */ /* 0x000fea0003800000 */
[----:B------:R-:W4:Y:S01]  /*3130*/  LD.E.64 R64, desc[UR20][R64.64] ;  /* 0x0000001440407980 */ /* 0x000f22000c101b00 */
[----:B------:R-:W-:Y:S05]  /*3140*/  BRA `(.L_x_6) ;  /* 0x00000000001c7947 */ /* 0x000fea0003800000 */
.L_x_5:
[----:B------:R-:W-:Y:S01]  /*3150*/  ULDC.64 UR4, c[0x0][0x340] ;  /* 0x0000d00000047ab9 */ /* 0x000fe20000000a00 */
[----:B------:R-:W1:Y:S01]  /*3160*/  LDC.64 R64, c[0x0][0x330] ;  /* 0x0000cc00ff407b82 */ /* 0x000e620000000a00 */
[----:B------:R-:W-:-:S04]  /*3170*/  ISETP.NE.U32.AND P0, PT, RZ, UR4, PT ;  /* 0x00000004ff007c0c */ /* 0x000fc8000bf05070 */
[----:B------:R-:W-:-:S13]  /*3180*/  ISETP.NE.AND.EX P0, PT, RZ, UR5, PT, P0 ;  /* 0x00000005ff007c0c */ /* 0x000fda000bf05300 */
[----:B------:R-:W-:Y:S05]  /*3190*/  @!P0 BRA `(.L_x_6) ;  /* 0x0000000000088947 */ /* 0x000fea0003800000 */
[----:B-1----:R-:W1:Y:S02]  /*31a0*/  LDC.64 R64, c[0x0][0x340] ;  /* 0x0000d000ff407b82 */ /* 0x002e640000000a00 */
[----:B-1----:R-:W4:Y:S02]  /*31b0*/  LDG.E.64 R64, desc[UR20][R64.64] ;  /* 0x0000001440407981 */ /* 0x002f24000c1e1b00 */
.L_x_6:
[----:B------:R-:W-:Y:S02]  /*31c0*/  ULDC.64 UR4, c[0x0][0x358] ;  /* 0x0000d60000047ab9 */ /* 0x000fe40000000a00 */
[----:B------:R-:W-:-:S04]  /*31d0*/  ISETP.NE.U32.AND P0, PT, RZ, UR4, PT ;  /* 0x00000004ff007c0c */ /* 0x000fc8000bf05070 */
[----:B------:R-:W-:-:S13]  /*31e0*/  ISETP.NE.AND.EX P0, PT, RZ, UR5, PT, P0 ;  /* 0x00000005ff007c0c */ /* 0x000fda000bf05300 */
[----:B------:R-:W-:Y:S05]  /*31f0*/  @!P0 BRA `(.L_x_7) ;  /* 0x00000000001c8947 */ /* 0x000fea0003800000 */
[----:B------:R-:W2:Y:S02]  /*3200*/  LDC.64 R62, c[0x0][0x358] ;  /* 0x0000d600ff3e7b82 */ /* 0x000ea40000000a00 */
[----:B--2---:R-:W2:Y:S02]  /*3210*/  LDG.E.64 R62, desc[UR20][R62.64] ;  /* 0x000000143e3e7981 */ /* 0x004ea4000c1e1b00 */
[----:B--2---:R-:W-:-:S04]  /*3220*/  ISETP.NE.U32.AND P0, PT, R62, RZ, PT ;  /* 0x000000ff3e00720c */ /* 0x004fc80003f05070 */
[----:B------:R-:W-:-:S13]  /*3230*/  ISETP.NE.AND.EX P0, PT, R63, RZ, PT, P0 ;  /* 0x000000ff3f00720c */ /* 0x000fda0003f05300 */
[----:B------:R-:W-:Y:S05]  /*3240*/  @!P0 BRA `(.L_x_7) ;  /* 0x0000000000088947 */ /* 0x000fea0003800000 */
[----:B------:R-:W4:Y:S01]  /*3250*/  LD.E.64 R62, desc[UR20][R62.64] ;  /* 0x000000143e3e7980 */ /* 0x000f22000c101b00 */
[----:B------:R-:W-:Y:S05]  /*3260*/  BRA `(.L_x_8) ;  /* 0x00000000001c7947 */ /* 0x000fea0003800000 */
.L_x_7:
[----:B------:R-:W-:Y:S01]  /*3270*/  ULDC.64 UR4, c[0x0][0x348] ;  /* 0x0000d20000047ab9 */ /* 0x000fe20000000a00 */
[----:B------:R-:W1:Y:S01]  /*3280*/  LDC.64 R62, c[0x0][0x338] ;  /* 0x0000ce00ff3e7b82 */ /* 0x000e620000000a00 */
[----:B------:R-:W-:-:S04]  /*3290*/  ISETP.NE.U32.AND P0, PT, RZ, UR4, PT ;  /* 0x00000004ff007c0c */ /* 0x000fc8000bf05070 */
[----:B------:R-:W-:-:S13]  /*32a0*/  ISETP.NE.AND.EX P0, PT, RZ, UR5, PT, P0 ;  /* 0x00000005ff007c0c */ /* 0x000fda000bf05300 */
[----:B------:R-:W-:Y:S05]  /*32b0*/  @!P0 BRA `(.L_x_8) ;  /* 0x0000000000088947 */ /* 0x000fea0003800000 */
[----:B-1----:R-:W1:Y:S02]  /*32c0*/  LDC.64 R62, c[0x0][0x348] ;  /* 0x0000d200ff3e7b82 */ /* 0x002e640000000a00 */
[----:B-1----:R-:W4:Y:S02]  /*32d0*/  LDG.E.64 R62, desc[UR20][R62.64] ;  /* 0x000000143e3e7981 */ /* 0x002f24000c1e1b00 */
.L_x_8:
[----:B---3--:R-:W3:Y:S01]  /*32e0*/  S2R R2, SR_CTAID.X ;  /* 0x0000000000027919 */ /* 0x008ee20000002500 */
[----:B------:R-:W1:Y:S01]  /*32f0*/  LDC R0, c[0x0][0x360] ;  /* 0x0000d800ff007b82 */ /* 0x000e620000000800 */
[----:B------:R-:W-:-:S07]  /*3300*/  ULDC UR4, c[0x0][0x21c] ;  /* 0x0000870000047ab9 */ /* 0x000fce0000000800 */
[----:B--2---:R-:W3:Y:S08]  /*3310*/  LDC R27, c[0x0][0x228] ;  /* 0x00008a00ff1b7b82 */ /* 0x004ef00000000800 */
[----:B------:R-:W2:Y:S08]  /*3320*/  LDC.64 R22, c[0x0][0x3b0] ;  /* 0x0000ec00ff167b82 */ /* 0x000eb00000000a00 */
[----:B------:R-:W2:Y:S01]  /*3330*/  LDC R3, c[0x0][0x384] ;  /* 0x0000e100ff037b82 */ /* 0x000ea20000000800 */
[----:B-1----:R-:W-:-:S07]  /*3340*/  ISETP.NE.AND P0, PT, R0, RZ, PT ;  /* 0x000000ff0000720c */ /* 0x002fce0003f05270 */
[----:B------:R-:W1:Y:S01]  /*3350*/  LDC R20, c[0x0][0x388] ;  /* 0x0000e200ff147b82 */ /* 0x000e620000000800 */
[----:B---3--:R-:W-:-:S05]  /*3360*/  SHF.R.S32.HI R27, RZ, R27, R2 ;  /* 0x0000001bff1b7219 */ /* 0x008fca0000011402 */
[----:B------:R-:W-:Y:S01]  /*3370*/  IMAD R58, R60, UR4, R27 ;  /* 0x000000043c3a7c24 */ /* 0x000fe2000f8e021b */
[----:B------:R-:W-:Y:S01]  /*3380*/  ULDC UR4, c[0x0][0x380] ;  /* 0x0000e00000047ab9 */ /* 0x000fe20000000800 */
[----:B------:R-:W3:Y:S01]  /*3390*/  LDC R21, c[0x0][0x38c] ;  /* 0x0000e300ff157b82 */ /* 0x000ee20000000800 */
[----:B------:R-:W-:Y:S01]  /*33a0*/  MOV R2, UR4 ;  /* 0x0000000400027c02 */ /* 0x000fe20008000f00 */
[----:B--2---:R-:W-:Y:S01]  /*33b0*/  IMAD.WIDE R58, R58, 0x4, R22 ;  /* 0x000000043a3a7825 */ /* 0x004fe200078e0216 */
[----:B------:R-:W-:Y:S06]  /*33c0*/  @!P0 BRA `(.L_x_9) ;  /* 0x0000000000a88947 */ /* 0x000fec0003800000 */
[----:B------:R-:W-:Y:S02]  /*33d0*/  ISETP.NE.AND P0, PT, R0, 0x1, PT ;  /* 0x000000010000780c */ /* 0x000fe40003f05270 */
[----:B------:R-:W-:-:S11]  /*33e0*/  MOV R30, 0xffffffff ;  /* 0xffffffff001e7802 */ /* 0x000fd60000000f00 */
[----:B------:R-:W-:Y:S05]  /*33f0*/  @!P0 BRA `(.L_x_10) ;  /* 0x0000000000748947 */ /* 0x000fea0003800000 */
[----:B------:R-:W-:-:S13]  /*3400*/  ISETP.NE.AND P0, PT, R0, 0x2, PT ;  /* 0x000000020000780c */ /* 0x000fda0003f05270 */
[----:B------:R-:W-:Y:S05]  /*3410*/  @!P0 BRA `(.L_x_11) ;  /* 0x0000000000248947 */ /* 0x000fea0003800000 */
[----:B------:R-:W-:-:S13]  /*3420*/  ISETP.NE.AND P0, PT, R0, 0x3, PT ;  /* 0x000000030000780c */ /* 0x000fda0003f05270 */
[----:B------:R-:W-:Y:S05]  /*3430*/  @P0 BRA `(.L_x_12) ;  /* 0x0000000000b80947 */ /* 0x000fea0003800000 */
[----:B------:R-:W2:Y:S08]  /*3440*/  LDC.64 R2, c[0x0][0x380] ;  /* 0x0000e000ff027b82 */ /* 0x000eb00000000a00 */
[----:B-1-3--:R-:W1:Y:S01]  /*3450*/  LDC.64 R20, c[0x0][0x388] ;  /* 0x0000e200ff147b82 */ /* 0x00ae620000000a00 */
[----:B--2---:R-:W-:-:S06]  /*3460*/  IMAD.WIDE R2, R57, 0x8, R2 ;  /* 0x0000000839027825 */ /* 0x004fcc00078e0202 */
[----:B------:R-:W4:Y:S01]  /*3470*/  LDG.E.64 R2, desc[UR20][R2.64] ;  /* 0x0000001402027981 */ /* 0x000f22000c1e1b00 */
[----:B-1----:R-:W-:-:S06]  /*3480*/  IMAD.WIDE R20, R57, 0x8, R20 ;  /* 0x0000000839147825 */ /* 0x002fcc00078e0214 */
[----:B------:R-:W4:Y:S01]  /*3490*/  LDG.E.64 R20, desc[UR20][R20.64] ;  /* 0x0000001414147981 */ /* 0x000f22000c1e1b00 */
[----:B------:R-:W-:Y:S05]  /*34a0*/  BRA `(.L_x_12) ;  /* 0x00000000009c7947 */ /* 0x000fea0003800000 */
.L_x_11:
[----:B------:R-:W2:Y:S01]  /*34b0*/  LDC.64 R24, c[0x0][0x3a0] ;  /* 0x0000e800ff187b82 */ /* 0x000ea20000000a00 */
[----:B------:R-:W-:-:S07]  /*34c0*/  SHF.R.S32.HI R29, RZ, 0x1f, R57 ;  /* 0x0000001fff1d7819 */ /* 0x000fce0000011439 */
[----:B------:R-:W2:Y:S08]  /*34d0*/  LDC.64 R22, c[0x0][0x3a8] ;  /* 0x0000ea00ff167b82 */ /* 0x000eb00000000a00 */
[----:B------:R-:W2:Y:S08]  /*34e0*/  LDC.64 R2, c[0x0][0x380] ;  /* 0x0000e000ff027b82 */ /* 0x000eb00000000a00 */
[----:B-1-3--:R-:W1:Y:S01]  /*34f0*/  LDC.64 R20, c[0x0][0x388] ;  /* 0x0000e200ff147b82 */ /* 0x00ae620000000a00 */
[----:B--2---:R-:W-:-:S02]  /*3500*/  IMAD R28, R29, R24, RZ ;  /* 0x000000181d1c7224 */ /* 0x004fc400078e02ff */
[----:B------:R-:W-:-:S04]  /*3510*/  IMAD.WIDE.U32 R34, R57, R24, RZ ;  /* 0x0000001839227225 */ /* 0x000fc800078e00ff */
[----:B------:R-:W-:Y:S02]  /*3520*/  IMAD R25, R57, R25, R28 ;  /* 0x0000001939197224 */ /* 0x000fe400078e021c */
[-C--:B------:R-:W-:Y:S02]  /*3530*/  IMAD R26, R29, R22.reuse, RZ ;  /* 0x000000161d1a7224 */ /* 0x080fe400078e02ff */
[----:B------:R-:W-:Y:S01]  /*3540*/  IMAD.WIDE.U32 R32, R57, R22, RZ ;  /* 0x0000001639207225 */ /* 0x000fe200078e00ff */
[----:B------:R-:W-:-:S03]  /*3550*/  IADD3 R22, R35, R25, RZ ;  /* 0x0000001923167210 */ /* 0x000fc60007ffe0ff */
[----:B------:R-:W-:Y:S01]  /*3560*/  IMAD R23, R57, R23, R26 ;  /* 0x0000001739177224 */ /* 0x000fe200078e021a */
[----:B------:R-:W-:-:S04]  /*3570*/  LEA R2, P1, R34, R2, 0x3 ;  /* 0x0000000222027211 */ /* 0x000fc800078218ff */
[----:B------:R-:W-:Y:S02]  /*3580*/  IADD3 R24, R33, R23, RZ ;  /* 0x0000001721187210 */ /* 0x000fe40007ffe0ff */
[----:B------:R-:W-:Y:S02]  /*3590*/  LEA.HI.X R3, R34, R3, R22, 0x3, P1 ;  /* 0x0000000322037211 */ /* 0x000fe400008f1c16 */
[----:B-1----:R-:W-:-:S04]  /*35a0*/  LEA R20, P0, R32, R20, 0x3 ;  /* 0x0000001420147211 */ /* 0x002fc800078018ff */
[----:B------:R-:W-:Y:S01]  /*35b0*/  LEA.HI.X R21, R32, R21, R24, 0x3, P0 ;  /* 0x0000001520157211 */ /* 0x000fe200000f1c18 */
[----:B------:R-:W-:Y:S08]  /*35c0*/  BRA `(.L_x_12) ;  /* 0x0000000000547947 */ /* 0x000ff00003800000 */
.L_x_10:
[----:B------:R-:W2:Y:S01]  /*35d0*/  LDC.64 R22, c[0x0][0x3a8] ;  /* 0x0000ea00ff167b82 */ /* 0x000ea20000000a00 */
[----:B------:R-:W-:-:S07]  /*35e0*/  SHF.R.S32.HI R25, RZ, 0x1f, R57 ;  /* 0x0000001fff197819 */ /* 0x000fce0000011439 */
[----:B-1-3--:R-:W1:Y:S01]  /*35f0*/  LDC.64 R20, c[0x0][0x388] ;  /* 0x0000e200ff147b82 */ /* 0x00ae620000000a00 */
[-C--:B--2---:R-:W-:Y:S02]  /*3600*/  IMAD R24, R25, R22.reuse, RZ ;  /* 0x0000001619187224 */ /* 0x084fe400078e02ff */
[----:B------:R-:W-:-:S04]  /*3610*/  IMAD.WIDE.U32 R28, R57, R22, RZ ;  /* 0x00000016391c7225 */ /* 0x000fc800078e00ff */
[----:B------:R-:W-:Y:S01]  /*3620*/  IMAD R23, R57, R23, R24 ;  /* 0x0000001739177224 */ /* 0x000fe200078e0218 */
[----:B-1----:R-:W-:-:S04]  /*3630*/  LEA R20, P0, R28, R20, 0x3 ;  /* 0x000000141c147211 */ /* 0x002fc800078018ff */
[----:B------:R-:W-:-:S04]  /*3640*/  IADD3 R22, R29, R23, RZ ;  /* 0x000000171d167210 */ /* 0x000fc80007ffe0ff */
[----:B------:R-:W-:Y:S01]  /*3650*/  LEA.HI.X R21, R28, R21, R22, 0x3, P0 ;  /* 0x000000151c157211 */ /* 0x000fe200000f1c16 */
[----:B------:R-:W-:Y:S06]  /*3660*/  BRA `(.L_x_12) ;  /* 0x00000000002c7947 */ /* 0x000fec0003800000 */
.L_x_9:
[----:B------:R-:W2:Y:S01]  /*3670*/  LDC R22, c[0x0][0x224] ;  /* 0x00008900ff167b82 */ /* 0x000ea20000000800 */
[----:B------:R-:W-:Y:S02]  /*3680*/  MOV R30, 0xffffffff ;  /* 0xffffffff001e7802 */ /* 0x000fe40000000f00 */
[----:B--2---:R-:W-:-:S13]  /*3690*/  ISETP.GE.AND P0, PT, R22, 0x2, PT ;  /* 0x000000021600780c */ /* 0x004fda0003f06270 */
[----:B------:R-:W-:Y:S05]  /*36a0*/  @!P0 BRA `(.L_x_12) ;  /* 0x00000000001c8947 */ /* 0x000fea0003800000 */
[----:B------:R-:W-:Y:S01]  /*36b0*/  ISETP.GT.AND P0, PT, R55, RZ, PT ;  /* 0x000000ff3700720c */ /* 0x000fe20003f04270 */
[----:B------:R-:W-:-:S12]  /*36c0*/  IMAD.MOV.U32 R30, RZ, RZ, -0x1 ;  /* 0xffffffffff1e7424 */ /* 0x000fd800078e00ff */
[----:B------:R2:W3:Y:S04]  /*36d0*/  @!P0 LDG.E.STRONG.GPU R30, desc[UR20][R58.64] ;  /* 0x000000143a1e8981 */ /* 0x0004e8000c1ef900 */
[----:B---3--:R-:W-:Y:S01]  /*36e0*/  @!P0 CCTL.IVALL ;  /* 0x00000000ff00898f */ /* 0x008fe20002000000 */
[----:B------:R-:W-:-:S04]  /*36f0*/  ISETP.NE.AND P0, PT, R57, RZ, PT ;  /* 0x000000ff3900720c */ /* 0x000fc80003f05270 */
[----:B----4-:R-:W-:Y:S02]  /*3700*/  FSEL R62, R62, RZ, !P0 ;  /* 0x000000ff3e3e7208 */ /* 0x010fe40004000000 */
[----:B------:R-:W-:-:S07]  /*3710*/  FSEL R63, R63, 1.875, !P0 ;  /* 0x3ff000003f3f7808 */ /* 0x000fce0004000000 */
.L_x_12:
[----:B------:R-:W-:Y:S01]  /*3720*/  SHF.R.S32.HI R24, RZ, 0x1f, R55 ;  /* 0x0000001fff187819 */ /* 0x000fe20000011437 */
[----:B------:R-:W1:Y:S01]  /*3730*/  LDC.64 R28, c[0x0][0x2b0] ;  /* 0x0000ac00ff1c7b82 */ /* 0x000e620000000a00 */
[----:B------:R-:W-:Y:S01]  /*3740*/  LOP3.LUT R32, R55, 0x1f, RZ, 0xc0, !PT ;  /* 0x0000001f37207812 */ /* 0x000fe200078ec0ff */
[----:B------:R-:W-:Y:S01]  /*3750*/  ULEA UR10, UR22, UR13, 0x1 ;  /* 0x0000000d160a7291 */ /* 0x000fe2000f8e083f */
[CC--:B------:R-:W-:Y:S01]  /*3760*/  LEA.HI R26, R24.reuse, R55.reuse, RZ, 0x5 ;  /* 0x00000037181a7211 */ /* 0x0c0fe200078f28ff */
[----:B------:R-:W-:Y:S01]  /*3770*/  USHF.L.U32 UR19, UR19, 0x3, URZ ;  /* 0x0000000313137899 */ /* 0x000fe2000800063f */
[----:B------:R-:W-:Y:S01]  /*3780*/  LEA.HI R24, R24, R55, RZ, 0x7 ;  /* 0x0000003718187211 */ /* 0x000fe200078f38ff */
[----:B------:R-:W-:Y:S01]  /*3790*/  USHF.L.U32 UR10, UR10, 0x3, URZ ;  /* 0x000000030a0a7899 */ /* 0x000fe2000800063f */
[----:B------:R-:W-:Y:S01]  /*37a0*/  SHF.R.S32.HI R22, RZ, 0x5, R26 ;  /* 0x00000005ff167819 */ /* 0x000fe2000001141a */
[----:B------:R-:W3:Y:S01]  /*37b0*/  S2UR UR8, SR_CgaCtaId ;  /* 0x00000000000879c3 */ /* 0x000ee20000008800 */
[----:B------:R-:W-:Y:S01]  /*37c0*/  SHF.R.S32.HI R24, RZ, 0x7, R24 ;  /* 0x00000007ff187819 */ /* 0x000fe20000011418 */
[----:B------:R-:W-:Y:S01]  /*37d0*/  UIMAD UR10, UR10, 0x12, UR19 ;  /* 0x000000120a0a78a4 */ /* 0x000fe2000f8e0213 */
[----:B------:R-:W-:Y:S01]  /*37e0*/  SHF.R.S32.HI R23, RZ, 0x1f, R22 ;  /* 0x0000001fff177819 */ /* 0x000fe20000011416 */
[----:B------:R-:W-:Y:S01]  /*37f0*/  UMOV UR9, 0x400 ;  /* 0x0000040000097882 */ /* 0x000fe20000000000 */
[----:B------:R-:W-:Y:S01]  /*3800*/  LOP3.LUT R26, R26, 0xffffffe0, RZ, 0xc0, !PT ;  /* 0xffffffe01a1a7812 */ /* 0x000fe200078ec0ff */
[----:B------:R-:W-:Y:S01]  /*3810*/  ULDC.64 UR4, c[0x0][0x2b0] ;  /* 0x0000ac0000047ab9 */ /* 0x000fe20000000a00 */
[----:B------:R-:W-:Y:S01]  /*3820*/  LEA.HI R23, R23, R22, RZ, 0x2 ;  /* 0x0000001617177211 */ /* 0x000fe200078f10ff */
[----:B------:R-:W-:Y:S01]  /*3830*/  IMAD.U32 R34, RZ, RZ, UR4 ;  /* 0x00000004ff227e24 */ /* 0x000fe2000f8e00ff */
[C---:B------:R-:W-:Y:S01]  /*3840*/  LOP3.LUT R37, R55.reuse, 0x3, RZ, 0xc0, !PT ;  /* 0x0000000337257812 */ /* 0x040fe200078ec0ff */
[----:B------:R-:W-:Y:S01]  /*3850*/  IMAD.IADD R35, R55, 0x1, -R26 ;  /* 0x0000000137237824 */ /* 0x000fe200078e0a1a */
[----:B------:R-:W-:Y:S01]  /*3860*/  LOP3.LUT R23, R23, 0xfffffffc, RZ, 0xc0, !PT ;  /* 0xfffffffc17177812 */ /* 0x000fe200078ec0ff */
[----:B------:R-:W-:Y:S01]  /*3870*/  ULDC.64 UR6, c[0x0][0x2b8] ;  /* 0x0000ae0000067ab9 */ /* 0x000fe20000000a00 */
[----:B------:R-:W-:Y:S01]  /*3880*/  SHF.R.U32.HI R32, RZ, 0x2, R32 ;  /* 0x00000002ff207819 */ /* 0x000fe20000011620 */
[----:B------:R-:W-:-:S02]  /*3890*/  IMAD R36, R60, 0x20, R35 ;  /* 0x000000203c247824 */ /* 0x000fc400078e0223 */
[----:B------:R-:W-:Y:S02]  /*38a0*/  IMAD.IADD R22, R22, 0x1, -R23 ;  /* 0x0000000116167824 */ /* 0x000fe400078e0a17 */
[----:B------:R-:W-:-:S03]  /*38b0*/  IMAD.WIDE R68, R36, 0x8, RZ ;  /* 0x0000000824447825 */ /* 0x000fc600078e02ff */
[----:B------:R-:W-:Y:S01]  /*38c0*/  LEA.HI R25, R22, R22, RZ, 0x1 ;  /* 0x0000001616197211 */ /* 0x000fe200078f08ff */
[----:B------:R-:W-:Y:S01]  /*38d0*/  IMAD R37, R32, 0x12, R37 ;  /* 0x0000001220257824 */ /* 0x000fe200078e0225 */
[----:B---3--:R-:W-:Y:S02]  /*38e0*/  ULEA UR8, UR8, UR9, 0x18 ;  /* 0x0000000908087291 */ /* 0x008fe4000f8ec03f */
[----:B------:R-:W-:Y:S02]  /*38f0*/  LOP3.LUT R23, R25, 0x3ffffffe, RZ, 0xc0, !PT ;  /* 0x3ffffffe19177812 */ /* 0x000fe400078ec0ff */
[----:B------:R-:W-:Y:S02]  /*3900*/  SHF.R.S32.HI R25, RZ, 0x1, R25 ;  /* 0x00000001ff197819 */ /* 0x000fe40000011419 */
[----:B------:R-:W-:Y:S01]  /*3910*/  IADD3 R37, R37, UR10, RZ ;  /* 0x0000000a25257c10 */ /* 0x000fe2000fffe0ff */
[----:B------:R-:W-:Y:S02]  /*3920*/  IMAD.IADD R23, R22, 0x1, -R23 ;  /* 0x0000000116177824 */ /* 0x000fe400078e0a17 */
[----:B------:R-:W-:Y:S01]  /*3930*/  IMAD R24, R24, 0x2, R25 ;  /* 0x0000000218187824 */ /* 0x000fe200078e0219 */
[----:B------:R-:W3:Y:S01]  /*3940*/  LDC R22, c[0x0][0x224] ;  /* 0x00008900ff167b82 */ /* 0x000ee20000000800 */
[----:B------:R-:W-:-:S02]  /*3950*/  LEA R37, R37, UR8, 0x4 ;  /* 0x0000000825257c11 */ /* 0x000fc4000f8e20ff */
[C---:B------:R-:W-:Y:S01]  /*3960*/  IMAD R38, R24.reuse, 0x4, R23 ;  /* 0x0000000418267824 */ /* 0x040fe200078e0217 */
[----:B------:R-:W-:-:S03]  /*3970*/  LEA R24, R24, R23, 0x1 ;  /* 0x0000001718187211 */ /* 0x000fc600078e08ff */
[----:B------:R-:W-:Y:S01]  /*3980*/  IMAD R38, R27, 0x8, R38 ;  /* 0x000000081b267824 */ /* 0x000fe200078e0226 */
[----:B------:R-:W-:Y:S01]  /*3990*/  SHF.L.U32 R24, R24, 0x2, RZ ;  /* 0x0000000218187819 */ /* 0x000fe200000006ff */
[----:B------:R-:W2:Y:S02]  /*39a0*/  LDC.64 R26, c[0x0][0x2f0] ;  /* 0x0000bc00ff1a7b82 */ /* 0x000ea40000000a00 */
[----:B------:R-:W-:Y:S02]  /*39b0*/  IMAD.SHL.U32 R38, R38, 0x4, RZ ;  /* 0x0000000426267824 */ /* 0x000fe400078e00ff */
[----:B------:R-:W-:Y:S02]  /*39c0*/  IMAD R24, R24, 0x120, RZ ;  /* 0x0000012018187824 */ /* 0x000fe400078e02ff */
[----:B-1----:R-:W-:Y:S01]  /*39d0*/  IMAD.WIDE.U32 R32, R38, R28, R68 ;  /* 0x0000001c26207225 */ /* 0x002fe200078e0044 */
[----:B------:R-:W-:-:S03]  /*39e0*/  SHF.R.S32.HI R61, RZ, 0x1f, R38 ;  /* 0x0000001fff3d7819 */ /* 0x000fc60000011426 */
[----:B------:R-:W-:Y:S01]  /*39f0*/  IMAD R35, R35, 0x8, R24 ;  /* 0x0000000823237824 */ /* 0x000fe200078e0218 */
[----:B----4-:R-:W-:Y:S01]  /*3a00*/  IADD3 R49, P0, R2, R32, RZ ;  /* 0x0000002002317210 */ /* 0x010fe20007f1e0ff */
[----:B------:R-:W-:Y:S01]  /*3a10*/  IMAD R23, R61, R28, RZ ;  /* 0x0000001c3d177224 */ /* 0x000fe200078e02ff */
[----:B---3--:R-:W-:-:S03]  /*3a20*/  ISETP.GT.AND P5, PT, R22, 0x1, PT ;  /* 0x000000011600780c */ /* 0x008fc60003fa4270 */
[----:B------:R-:W-:Y:S02]  /*3a30*/  IMAD R52, R38, R29, R23 ;  /* 0x0000001d26347224 */ /* 0x000fe400078e0217 */
[----:B------:R-:W-:Y:S01]  /*3a40*/  IMAD.U32 R22, RZ, RZ, UR6 ;  /* 0x00000006ff167e24 */ /* 0x000fe2000f8e00ff */
[----:B------:R-:W-:Y:S01]  /*3a50*/  ISETP.EQ.AND P5, PT, R0, RZ, P5 ;  /* 0x000000ff0000720c */ /* 0x000fe20002fa2270 */
[----:B------:R-:W-:Y:S01]  /*3a60*/  IMAD.U32 R23, RZ, RZ, UR7 ;  /* 0x00000007ff177e24 */ /* 0x000fe2000f8e00ff */
[----:B------:R-:W-:Y:S02]  /*3a70*/  IADD3.X R52, R3, R33, R52, P0, !PT ;  /* 0x0000002103347210 */ /* 0x000fe400007fe434 */
[----:B------:R-:W-:Y:S01]  /*3a80*/  MOV R0, UR5 ;  /* 0x0000000500007c02 */ /* 0x000fe20008000f00 */
[-C--:B--2---:R-:W-:Y:S01]  /*3a90*/  IMAD R61, R61, R26.reuse, RZ ;  /* 0x0000001a3d3d7224 */ /* 0x084fe200078e02ff */
[----:B------:R-:W-:Y:S01]  /*3aa0*/  ULDC.64 UR4, c[0x0][0x2d0] ;  /* 0x0000b40000047ab9 */ /* 0x000fe20000000a00 */
[----:B------:R-:W-:Y:S01]  /*3ab0*/  IMAD.WIDE.U32 R68, R38, R26, R68 ;  /* 0x0000001a26447225 */ /* 0x000fe200078e0044 */
[----:B------:R-:W-:-:S03]  /*3ac0*/  MOV R25, UR5 ;  /* 0x0000000500197c02 */ /* 0x000fc60008000f00 */
[----:B------:R-:W-:Y:S01]  /*3ad0*/  IMAD R61, R38, R27, R61 ;  /* 0x0000001b263d7224 */ /* 0x000fe200078e023d */
[----:B------:R-:W-:Y:S01]  /*3ae0*/  IADD3 R66, P0, R20, R68, RZ ;  /* 0x0000004414427210 */ /* 0x000fe20007f1e0ff */
[----:B------:R-:W-:Y:S02]  /*3af0*/  IMAD.U32 R24, RZ, RZ, UR4 ;  /* 0x00000004ff187e24 */ /* 0x000fe4000f8e00ff */
[----:B------:R-:W-:-:S04]  /*3b00*/  IMAD.IADD R61, R69, 0x1, R61 ;  /* 0x00000001453d7824 */ /* 0x000fc800078e023d */
[----:B------:R-:W-:Y:S01]  /*3b10*/  IMAD.X R67, R21, 0x1, R61, P0 ;  /* 0x0000000115437824 */ /* 0x000fe200000e063d */
[----:B------:R-:W-:Y:S06]  /*3b20*/  @!P5 BRA `(.L_x_13) ;  /* 0x000000000094d947 */ /* 0x000fec0003800000 */
[----:B------:R-:W1:Y:S01]  /*3b30*/  LDC.64 R24, c[0x0][0x2d0] ;  /* 0x0000b400ff187b82 */ /* 0x000e620000000a00 */
[----:B------:R-:W-:-:S13]  /*3b40*/  ISETP.NE.AND P1, PT, R30, R57, PT ;  /* 0x000000391e00720c */ /* 0x000fda0003f25270 */
[----:B------:R-:W-:Y:S06]  /*3b50*/  BAR.RED.AND.DEFER_BLOCKING 0x0, P1 ;  /* 0x0000000000007b1d */ /* 0x000fec0000814400 */
[----:B------:R-:W2:Y:S01]  /*3b60*/  B2R.RESULT RZ, P1 ;  /* 0x0000000000ff731c */ /* 0x000ea20000024000 */
[----:B------:R-:W-:-:S04]  /*3b70*/  ISETP.NE.AND P0, PT, R57, RZ, PT ;  /* 0x000000ff3900720c */ /* 0x000fc80003f05270 */
[----:B------:R-:W-:Y:S01]  /*3b80*/  SEL R34, R28, R26, !P0 ;  /* 0x0000001a1c227207 */ /* 0x000fe20004000000 */
[----:B------:R-:W3:Y:S01]  /*3b90*/  LDC.64 R22, c[0x0][0x2b8] ;  /* 0x0000ae00ff167b82 */ /* 0x000ee20000000a00 */
[----:B------:R-:W-:Y:S02]  /*3ba0*/  SEL R0, R29, R27, !P0 ;  /* 0x0000001b1d007207 */ /* 0x000fe40004000000 */
[----:B------:R-:W-:Y:S02]  /*3bb0*/  SEL R49, R49, R66, !P0 ;  /* 0x0000004231317207 */ /* 0x000fe40004000000 */
[----:B------:R-:W-:Y:S02]  /*3bc0*/  SEL R52, R52, R67, !P0 ;  /* 0x0000004334347207 */ /* 0x000fe40004000000 */
[----:B------:R-:W-:Y:S01]  /*3bd0*/  SEL R2, R2, R20, !P0 ;  /* 0x0000001402027207 */ /* 0x000fe20004000000 */
[----:B-1----:R-:W1:Y:S01]  /*3be0*/  @P0 LDC R24, c[0x0][0x310] ;  /* 0x0000c400ff180b82 */ /* 0x002e620000000800 */
[----:B------:R-:W-:-:S07]  /*3bf0*/  SEL R3, R3, R21, !P0 ;  /* 0x0000001503037207 */ /* 0x000fce0004000000 */
[----:B------:R-:W1:Y:S08]  /*3c00*/  @P0 LDC R25, c[0x0][0x314] ;  /* 0x0000c500ff190b82 */ /* 0x000e700000000800 */
[----:B---3--:R-:W3:Y:S08]  /*3c10*/  @P0 LDC R22, c[0x0][0x2f8] ;  /* 0x0000be00ff160b82 */ /* 0x008ef00000000800 */
[----:B------:R-:W1:Y:S01]  /*3c20*/  @P0 LDC R23, c[0x0][0x2fc] ;  /* 0x0000bf00ff170b82 */ /* 0x000e620000000800 */
[----:B--2---:R-:W-:Y:S05]  /*3c30*/  @!P1 BRA `(.L_x_14) ;  /* 0x0000000000289947 */ /* 0x004fea0003800000 */
[----:B------:R-:W-:-:S13]  /*3c40*/  ISETP.GT.AND P1, PT, R55, RZ, PT ;  /* 0x000000ff3700720c */ /* 0x000fda0003f24270 */
.L_x_16:
[----:B------:R-:W-:Y:S05]  /*3c50*/  YIELD ;  /* 0x0000000000007946 */ /* 0x000fea0003800000 */
[----:B--2--5:R-:W-:Y:S05]  /*3c60*/  @P1 BRA `(.L_x_15) ;  /* 0x0000000000081947 */ /* 0x024fea0003800000 */
[----:B------:R2:W4:Y:S04]  /*3c70*/  LDG.E.STRONG.GPU R30, desc[UR20][R58.64] ;  /* 0x000000143a1e7981 */ /* 0x000528000c1ef900 */
[----:B----4-:R-:W-:Y:S01]  /*3c80*/  CCTL.IVALL ;  /* 0x00000000ff00798f */ /* 0x010fe20002000000 */
.L_x_15:
[----:B------:R-:W-:Y:S01]  /*3c90*/  ISETP.NE.AND P0, PT, R30, R57, PT ;  /* 0x000000391e00720c */ /* 0x000fe20003f05270 */
[----:B------:R-:W-:-:S12]  /*3ca0*/  WARPSYNC.ALL ;  /* 0x0000000000007948 */ /* 0x000fd80003800000 */
[----:B------:R-:W-:Y:S06]  /*3cb0*/  BAR.RED.AND.DEFER_BLOCKING 0x0, P0 ;  /* 0x0000000000007b1d */ /* 0x000fec0000014400 */
[----:B------:R-:W4:Y:S02]  /*3cc0*/  B2R.RESULT RZ, P0 ;  /* 0x0000000000ff731c */ /* 0x000f240000004000 */
[----:B----4-:R-:W-:Y:S05]  /*3cd0*/  @P0 BRA `(.L_x_16) ;  /* 0xfffffffc00dc0947 */ /* 0x010fea000383ffff */
.L_x_14:
[----:B------:R-:W-:Y:S05]  /*3ce0*/  WARPSYNC.ALL ;  /* 0x0000000000007948 */ /* 0x000fea0003800000 */
[----:B------:R-:W-:Y:S06]  /*3cf0*/  BAR.SYNC.DEFER_BLOCKING 0x0 ;  /* 0x0000000000007b1d */ /* 0x000fec0000010000 */
[----:B------:R-:W-:Y:S01]  /*3d00*/  @!PT LDS RZ, [RZ] ;  /* 0x00000000fffff984 */ /* 0x000fe20000000800 */
[----:B------:R-:W-:Y:S01]  /*3d10*/  @!PT LDS RZ, [RZ] ;  /* 0x00000000fffff984 */ /* 0x000fe20000000800 */
[----:B------:R-:W-:Y:S01]  /*3d20*/  @!PT LDS RZ, [RZ] ;  /* 0x00000000fffff984 */ /* 0x000fe20000000800 */
[----:B------:R-:W-:Y:S01]  /*3d30*/  @!PT LDS RZ, [RZ] ;  /* 0x00000000fffff984 */ /* 0x000fe20000000800 */
[----:B------:R-:W-:Y:S06]  /*3d40*/  MEMBAR.SC.GPU ;  /* 0x0000000000007992 */ /* 0x000fec0000002000 */
[----:B------:R-:W-:-:S00]  /*3d50*/  ERRBAR ;  /* 0x00000000000079ab */ /* 0x000fc00000000000 */
[----:B------:R-:W-:Y:S06]  /*3d60*/  CGAERRBAR ;  /* 0x00000000000075ab */ /* 0x000fec0000000000 */
[----:B------:R-:W-:Y:S01]  /*3d70*/  CCTL.IVALL ;  /* 0x00000000ff00798f */ /* 0x000fe20002000000 */
.L_x_13:
[----:B------:R-:W4:Y:S01]  /*3d80*/  S2UR UR8, SR_CgaCtaId ;  /* 0x00000000000879c3 */ /* 0x000f220000008800 */
[----:B------:R-:W-:Y:S01]  /*3d90*/  DSETP.NEU.AND P0, PT, R62, RZ, PT ;  /* 0x000000ff3e00722a */ /* 0x000fe20003f0d000 */
[----:B------:R-:W-:Y:S01]  /*3da0*/  UMOV UR4, 0x400 ;  /* 0x0000040000047882 */ /* 0x000fe20000000000 */
[----:B------:R-:W-:Y:S01]  /*3db0*/  BSSY B2, `(.L_x_17) ;  /* 0x0000638000027945 */ /* 0x000fe20003800000 */
[----:B----4-:R-:W-:-:S11]  /*3dc0*/  ULEA UR8, UR8, UR4, 0x18 ;  /* 0x0000000408087291 */ /* 0x010fd6000f8ec03f */
[----:B------:R-:W-:Y:S05]  /*3dd0*/  @!P0 BRA `(.L_x_18) ;  /* 0x0000004000548947 */ /* 0x000fea0003800000 */
[----:B------:R-:W-:Y:S01]  /*3de0*/  SHF.L.U32 R26, R60, 0x5, RZ ;  /* 0x000000053c1a7819 */ /* 0x000fe200000006ff */
[----:B------:R-:W-:Y:S03]  /*3df0*/  BSSY B1, `(.L_x_19) ;  /* 0x0000101000017945 */ /* 0x000fe60003800000 */
[----:B------:R-:W-:-:S13]  /*3e00*/  ISETP.LT.AND P1, PT, R26, UR18, PT ;  /* 0x000000121a007c0c */ /* 0x000fda000bf21270 */
[----:B------:R-:W-:Y:S05]  /*3e10*/  @!P1 BRA `(.L_x_20) ;  /* 0x0000000c00949947 */ /* 0x000fea0003800000 */
[----:B------:R-:W-:Y:S01]  /*3e20*/  IADD3 R26, P0, -R2, R49, RZ ;  /* 0x00000031021a7210 */ /* 0x000fe20007f1e1ff */
[----:B------:R-:W-:Y:S04]  /*3e30*/  BSSY B0, `(.L_x_21) ;  /* 0x0000028000007945 */ /* 0x000fe80003800000 */
[----:B------:R-:W-:-:S05]  /*3e40*/  IMAD.X R27, R52, 0x1, ~R3, P0 ;  /* 0x00000001341b7824 */ /* 0x000fca00000e0e03 */
[----:B------:R-:W-:-:S04]  /*3e50*/  LOP3.LUT R28, R27, R0, RZ, 0xfc, !PT ;  /* 0x000000001b1c7212 */ /* 0x000fc800078efcff */
[----:B------:R-:W-:-:S13]  /*3e60*/  ISETP.NE.U32.AND P0, PT, R28, RZ, PT ;  /* 0x000000ff1c00720c */ /* 0x000fda0003f05070 */
[----:B------:R-:W-:Y:S05]  /*3e70*/  @!P0 BRA `(.L_x_22) ;  /* 0x00000000003c8947 */ /* 0x000fea0003800000 */
[----:B------:R-:W-:Y:S01]  /*3e80*/  IMAD.MOV.U32 R40, RZ, RZ, R26 ;  /* 0x000000ffff287224 */ /* 0x000fe200078e001a */
[----:B------:R-:W-:Y:S01]  /*3e90*/  MOV R45, R34 ;  /* 0x00000022002d7202 */ /* 0x000fe20000000f00 */
[----:B------:R-:W-:Y:S01]  /*3ea0*/  IMAD.MOV.U32 R39, RZ, RZ, R27 ;  /* 0x000000ffff277224 */ /* 0x000fe200078e001b */
[----:B------:R-:W-:Y:S02]  /*3eb0*/  MOV R48, R0 ;  /* 0x0000000000307202 */ /* 0x000fe40000000f00 */
[----:B------:R-:W-:Y:S02]  /*3ec0*/  MOV R46, 0x3ee0 ;  /* 0x00003ee0002e7802 */ /* 0x000fe40000000f00 */
[----:B-123-5:R-:W-:Y:S05]  /*3ed0*/  CALL.REL.NOINC `($__internal_0_$__cuda_sm20_div_u64) ;  /* 0x0000006000dc7944 */ /* 0x02efea0003c00000 */
[----:B------:R-:W-:-:S04]  /*3ee0*/  IADD3 R29, P0, RZ, -R41, RZ ;  /* 0x80000029ff1d7210 */ /* 0x000fc80007f1e0ff */
[----:B------:R-:W-:Y:S01]  /*3ef0*/  IADD3.X R31, RZ, ~R40, RZ, P0, !PT ;  /* 0x80000028ff1f7210 */ /* 0x000fe200007fe4ff */
[----:B------:R-:W-:-:S04]  /*3f00*/  IMAD.WIDE.U32 R32, R34, R29, R26 ;  /* 0x0000001d22207225 */ /* 0x000fc800078e001a */
[----:B------:R-:W-:Y:S01]  /*3f10*/  IMAD R31, R31, R34, RZ ;  /* 0x000000221f1f7224 */ /* 0x000fe200078e02ff */
[----:B------:R-:W-:-:S03]  /*3f20*/  MOV R27, R32 ;  /* 0x00000020001b7202 */ /* 0x000fc60000000f00 */
[----:B------:R-:W-:Y:S01]  /*3f30*/  IMAD R31, R0, R29, R31 ;  /* 0x0000001d001f7224 */ /* 0x000fe200078e021f */
[----:B------:R-:W-:-:S04]  /*3f40*/  MOV R29, R41 ;  /* 0x00000029001d7202 */ /* 0x000fc80000000f00 */
[----:B------:R-:W-:Y:S01]  /*3f50*/  IADD3 R28, R33, R31, RZ ;  /* 0x0000001f211c7210 */ /* 0x000fe20007ffe0ff */
[----:B------:R-:W-:Y:S05]  /*3f60*/  BRA `(.L_x_23) ;  /* 0x0000000000507947 */ /* 0x000fea0003800000 */
.L_x_22:
[----:B------:R-:W4:Y:S01]  /*3f70*/  I2F.U32.RP R30, R34 ;  /* 0x00000022001e7306 */ /* 0x000f220000209000 */
[----:B------:R-:W-:-:S07]  /*3f80*/  ISETP.NE.U32.AND P0, PT, R34, RZ, PT ;  /* 0x000000ff2200720c */ /* 0x000fce0003f05070 */
[----:B----4-:R-:W4:Y:S02]  /*3f90*/  MUFU.RCP R28, R30 ;  /* 0x0000001e001c7308 */ /* 0x010f240000001000 */
[----:B----4-:R-:W-:-:S06]  /*3fa0*/  IADD3 R28, R28, 0xffffffe, RZ ;  /* 0x0ffffffe1c1c7810 */ /* 0x010fcc0007ffe0ff */
[----:B------:R-:W4:Y:S02]  /*3fb0*/  F2I.FTZ.U32.TRUNC.NTZ R29, R28 ;  /* 0x0000001c001d7305 */ /* 0x000f24000021f000 */
[----:B----4-:R-:W-:Y:S01]  /*3fc0*/  IMAD.MOV R27, RZ, RZ, -R29 ;  /* 0x000000ffff1b7224 */ /* 0x010fe200078e0a1d */
[----:B------:R-:W-:-:S03]  /*3fd0*/  MOV R28, RZ ;  /* 0x000000ff001c7202 */ /* 0x000fc60000000f00 */
[----:B------:R-:W-:-:S04]  /*3fe0*/  IMAD R27, R27, R34, RZ ;  /* 0x000000221b1b7224 */ /* 0x000fc800078e02ff */
[----:B------:R-:W-:-:S06]  /*3ff0*/  IMAD.HI.U32 R27, R29, R27, R28 ;  /* 0x0000001b1d1b7227 */ /* 0x000fcc00078e001c */
[----:B------:R-:W-:-:S04]  /*4000*/  IMAD.HI.U32 R29, R27, R26, RZ ;  /* 0x0000001a1b1d7227 */ /* 0x000fc800078e00ff */
[----:B------:R-:W-:-:S04]  /*4010*/  IMAD.MOV R27, RZ, RZ, -R29 ;  /* 0x000000ffff1b7224 */ /* 0x000fc800078e0a1d */
[----:B------:R-:W-:-:S05]  /*4020*/  IMAD R27, R34, R27, R26 ;  /* 0x0000001b221b7224 */ /* 0x000fca00078e021a */
[----:B------:R-:W-:-:S13]  /*4030*/  ISETP.GE.U32.AND P3, PT, R27, R34, PT ;  /* 0x000000221b00720c */ /* 0x000fda0003f66070 */
[----:B------:R-:W-:Y:S01]  /*4040*/  @P3 IADD3 R27, R27, -R34, RZ ;  /* 0x800000221b1b3210 */ /* 0x000fe20007ffe0ff */
[----:B------:R-:W-:-:S03]  /*4050*/  @P3 VIADD R29, R29, 0x1 ;  /* 0x000000011d1d3836 */ /* 0x000fc60000000000 */
[----:B------:R-:W-:-:S13]  /*4060*/  ISETP.GE.U32.AND P2, PT, R27, R34, PT ;  /* 0x000000221b00720c */ /* 0x000fda0003f46070 */
[----:B------:R-:W-:Y:S02]  /*4070*/  @P2 IADD3 R29, R29, 0x1, RZ ;  /* 0x000000011d1d2810 */ /* 0x000fe40007ffe0ff */
[----:B------:R-:W-:-:S04]  /*4080*/  @!P0 LOP3.LUT R29, RZ, R34, RZ, 0x33, !PT ;  /* 0x00000022ff1d8212 */ /* 0x000fc800078e33ff */
[----:B------:R-:W-:-:S05]  /*4090*/  IADD3 R27, -R29, RZ, RZ ;  /* 0x000000ff1d1b7210 */ /* 0x000fca0007ffe1ff */
[----:B------:R-:W-:Y:S02]  /*40a0*/  IMAD R27, R34, R27, R26 ;  /* 0x0000001b221b7224 */ /* 0x000fe400078e021a */
.L_x_23:
[----:B------:R-:W-:Y:S05]  /*40b0*/  BSYNC B0 ;  /* 0x0000000000007941 */ /* 0x000fea0003800000 */
.L_x_21:
[----:B------:R-:W-:Y:S01]  /*40c0*/  ULDC.64 UR4, c[0x0][0x210] ;  /* 0x0000840000047ab9 */ /* 0x000fe20000000a00 */
[----:B------:R-:W-:Y:S02]  /*40d0*/  PLOP3.LUT P3, PT, PT, PT, PT, 0x8, 0x0 ;  /* 0x000000000000781c */ /* 0x000fe40003f6e170 */
[----:B------:R-:W-:Y:S02]  /*40e0*/  CS2R R32, SRZ ;  /* 0x0000000000207805 */ /* 0x000fe4000001ff00 */
[----:B------:R-:W-:-:S04]  /*40f0*/  ISETP.GE.AND P0, PT, R36, UR5, PT ;  /* 0x0000000524007c0c */ /* 0x000fc8000bf06270 */
[----:B------:R-:W-:-:S13]  /*4100*/  ISETP.GE.OR P4, PT, R38, UR4, P0 ;  /* 0x0000000426007c0c */ /* 0x000fda0008786670 */
[--C-:B------:R-:W-:Y:S02]  /*4110*/  @!P4 SHF.R.U64 R26, R27, 0x3, R28.reuse ;  /* 0x000000031b1ac819 */ /* 0x100fe4000000121c */
[----:B------:R-:W-:Y:S02]  /*4120*/  @!P4 SHF.R.U32.HI R28, RZ, 0x3, R28 ;  /* 0x00000003ff1cc819 */ /* 0x000fe4000001161c */
[----:B------:R-:W-:Y:S02]  /*4130*/  @!P4 SHF.R.S32.HI R27, RZ, 0x1f, R29 ;  /* 0x0000001fff1bc819 */ /* 0x000fe4000001141d */
[----:B------:R-:W-:-:S04]  /*4140*/  @!P4 ISETP.GT.U32.AND P2, PT, R29, R26, PT ;  /* 0x0000001a1d00c20c */ /* 0x000fc80003f44070 */
[----:B------:R-:W-:-:S04]  /*4150*/  @!P4 ISETP.GT.U32.AND.EX P2, PT, R27, R28, PT, P2 ;  /* 0x0000001c1b00c20c */ /* 0x000fc80003f44120 */
[----:B------:R-:W-:-:S13]  /*4160*/  @!P4 PLOP3.LUT P3, PT, P2, PT, PT, 0x8, 0x0 ;  /* 0x000000000000c81c */ /* 0x000fda000176e170 */
[----:B------:R-:W-:Y:S02]  /*4170*/  @P3 IMAD.MOV.U32 R40, RZ, RZ, R49 ;  /* 0x000000ffff283224 */ /* 0x000fe400078e0031 */
[----:B------:R-:W-:-:S05]  /*4180*/  @P3 IMAD.MOV.U32 R41, RZ, RZ, R52 ;  /* 0x000000ffff293224 */ /* 0x000fca00078e0034 */
[----:B------:R2:W4:Y:S01]  /*4190*/  @P3 LDG.E.LTC128B.64 R32, desc[UR20][R40.64] ;  /* 0x0000001428203981 */ /* 0x000522000c1e1b20 */
[----:B---3--:R-:W-:Y:S01]  /*41a0*/  IADD3 R28, P2, R22, R49, RZ ;  /* 0x00000031161c7210 */ /* 0x008fe20007f5e0ff */
[----:B------:R-:W-:Y:S04]  /*41b0*/  BSSY B0, `(.L_x_24) ;  /* 0x000002a000007945 */ /* 0x000fe80003800000 */
[----:B-1----:R-:W-:Y:S01]  /*41c0*/  IMAD.X R29, R23, 0x1, R52, P2 ;  /* 0x00000001171d7824 */ /* 0x002fe200010e0634 */
[----:B------:R-:W-:-:S05]  /*41d0*/  IADD3 R26, P2, -R2, R28, RZ ;  /* 0x0000001c021a7210 */ /* 0x000fca0007f5e1ff */
[----:B------:R-:W-:-:S05]  /*41e0*/  IMAD.X R27, R29, 0x1, ~R3, P2 ;  /* 0x000000011d1b7824 */ /* 0x000fca00010e0e03 */
[----:B------:R-:W-:-:S04]  /*41f0*/  LOP3.LUT R30, R27, R0, RZ, 0xfc, !PT ;  /* 0x000000001b1e7212 */ /* 0x000fc800078efcff */
[----:B------:R-:W-:-:S13]  /*4200*/  ISETP.NE.U32.AND P2, PT, R30, RZ, PT ;  /* 0x000000ff1e00720c */ /* 0x000fda0003f45070 */
[----:B--2---:R-:W-:Y:S05]  /*4210*/  @!P2 BRA `(.L_x_25) ;  /* 0x00000000003ca947 */ /* 0x004fea0003800000 */
[----:B------:R-:W-:Y:S01]  /*4220*/  IMAD.MOV.U32 R40, RZ, RZ, R26 ;  /* 0x000000ffff287224 */ /* 0x000fe200078e001a */
[----:B------:R-:W-:Y:S01]  /*4230*/  MOV R45, R34 ;  /* 0x00000022002d7202 */ /* 0x000fe20000000f00 */
[----:B------:R-:W-:Y:S01]  /*4240*/  IMAD.MOV.U32 R39, RZ, RZ, R27 ;  /* 0x000000ffff277224 */ /* 0x000fe200078e001b */
[----:B------:R-:W-:Y:S02]  /*4250*/  MOV R48, R0 ;  /* 0x0000000000307202 */ /* 0x000fe40000000f00 */
[----:B------:R-:W-:Y:S02]  /*4260*/  MOV R46, 0x4280 ;  /* 0x00004280002e7802 */ /* 0x000fe40000000f00 */
[----:B----45:R-:W-:Y:S05]  /*4270*/  CALL.REL.NOINC `($__internal_0_$__cuda_sm20_div_u64) ;  /* 0x0000005c00f47944 */ /* 0x030fea0003c00000 */
        /* <DEDUP_REMOVED lines=9> */
.L_x_25:
[----:B------:R-:W1:Y:S01]  /*4310*/  I2F.U32.RP R39, R34 ;  /* 0x0000002200277306 */ /* 0x000e620000209000 */
[----:B------:R-:W-:-:S07]  /*4320*/  ISETP.NE.U32.AND P2, PT, R34, RZ, PT ;  /* 0x000000ff2200720c */ /* 0x000fce0003f45070 */
[----:B-1----:R-:W1:Y:S02]  /*4330*/  MUFU.RCP R30, R39 ;  /* 0x00000027001e7308 */ /* 0x002e640000001000 */
[----:B-1----:R-:W-:-:S06]  /*4340*/  IADD3 R30, R30, 0xffffffe, RZ ;  /* 0x0ffffffe1e1e7810 */ /* 0x002fcc0007ffe0ff */
[----:B------:R-:W1:Y:S02]  /*4350*/  F2I.FTZ.U32.TRUNC.NTZ R31, R30 ;  /* 0x0000001e001f7305 */ /* 0x000e64000021f000 */
[----:B-1----:R-:W-:Y:S01]  /*4360*/  IMAD.MOV R27, RZ, RZ, -R31 ;  /* 0x000000ffff1b7224 */ /* 0x002fe200078e0a1f */
        /* <DEDUP_REMOVED lines=14> */
.L_x_26:
[----:B------:R-:W-:Y:S05]  /*4450*/  BSYNC B0 ;  /* 0x0000000000007941 */ /* 0x000fea0003800000 */
.L_x_24:
[----:B------:R-:W-:Y:S01]  /*4460*/  VIADD R26, R38, 0x1 ;  /* 0x00000001261a7836 */ /* 0x000fe20000000000 */
[----:B------:R-:W-:Y:S01]  /*4470*/  ULDC UR4, c[0x0][0x210] ;  /* 0x0000840000047ab9 */ /* 0x000fe20000000800 */
[----:B------:R-:W-:-:S03]  /*4480*/  PLOP3.LUT P3, PT, PT, PT, PT, 0x8, 0x0 ;  /* 0x000000000000781c */ /* 0x000fc60003f6e170 */
[----:B------:R-:W-:-:S13]  /*4490*/  ISETP.GE.OR P4, PT, R26, UR4, P0 ;  /* 0x000000041a007c0c */ /* 0x000fda0008786670 */
[--C-:B------:R-:W-:Y:S02]  /*44a0*/  @!P4 SHF.R.U64 R26, R27, 0x3, R30.reuse ;  /* 0x000000031b1ac819 */ /* 0x100fe4000000121e */
[----:B------:R-:W-:Y:S02]  /*44b0*/  @!P4 SHF.R.U32.HI R30, RZ, 0x3, R30 ;  /* 0x00000003ff1ec819 */ /* 0x000fe4000001161e */
[----:B------:R-:W-:Y:S02]  /*44c0*/  @!P4 SHF.R.S32.HI R27, RZ, 0x1f, R31 ;  /* 0x0000001fff1bc819 */ /* 0x000fe4000001141f */
[----:B------:R-:W-:-:S04]  /*44d0*/  @!P4 ISETP.GT.U32.AND P2, PT, R31, R26, PT ;  /* 0x0000001a1f00c20c */ /* 0x000fc80003f44070 */
[----:B------:R-:W-:Y:S02]  /*44e0*/  @!P4 ISETP.GT.U32.AND.EX P2, PT, R27, R30, PT, P2 ;  /* 0x0000001e1b00c20c */ /* 0x000fe40003f44120 */
[----:B------:R-:W-:Y:S02]  /*44f0*/  CS2R R30, SRZ ;  /* 0x00000000001e7805 */ /* 0x000fe4000001ff00 */
[----:B------:R-:W-:-:S13]  /*4500*/  @!P4 PLOP3.LUT P3, PT, P2, PT, PT, 0x8, 0x0 ;  /* 0x000000000000c81c */ /* 0x000fda000176e170 */
[----:B------:R1:W4:Y:S01]  /*4510*/  @P3 LDG.E.LTC128B.64 R30, desc[UR20][R28.64] ;  /* 0x000000141c1e3981 */ /* 0x000322000c1e1b20 */
[C---:B------:R-:W-:Y:S01]  /*4520*/  LEA R74, P2, R22.reuse, R49, 0x1 ;  /* 0x00000031164a7211 */ /* 0x040fe200078408ff */
[----:B------:R-:W-:Y:S03]  /*4530*/  BSSY B0, `(.L_x_27) ;  /* 0x000002a000007945 */ /* 0x000fe60003800000 */
[----:B------:R-:W-:Y:S02]  /*4540*/  LEA.HI.X R75, R22, R52, R23, 0x1, P2 ;  /* 0x00000034164b7211 */ /* 0x000fe400010f0c17 */
[----:B------:R-:W-:-:S05]  /*4550*/  IADD3 R26, P2, -R2, R74, RZ ;  /* 0x0000004a021a7210 */ /* 0x000fca0007f5e1ff */
[----:B------:R-:W-:-:S05]  /*4560*/  IMAD.X R27, R75, 0x1, ~R3, P2 ;  /* 0x000000014b1b7824 */ /* 0x000fca00010e0e03 */
[----:B------:R-:W-:-:S04]  /*4570*/  LOP3.LUT R39, R27, R0, RZ, 0xfc, !PT ;  /* 0x000000001b277212 */ /* 0x000fc800078efcff */
[----:B------:R-:W-:-:S13]  /*4580*/  ISETP.NE.U32.AND P2, PT, R39, RZ, PT ;  /* 0x000000ff2700720c */ /* 0x000fda0003f45070 */
[----:B-1----:R-:W-:Y:S05]  /*4590*/  @!P2 BRA `(.L_x_28) ;  /* 0x00000000003ca947 */ /* 0x002fea0003800000 */
        /* <DEDUP_REMOVED lines=15> */
.L_x_28:
        /* <DEDUP_REMOVED lines=20> */
.L_x_29:
[----:B------:R-:W-:Y:S05]  /*47d0*/  BSYNC B0 ;  /* 0x0000000000007941 */ /* 0x000fea0003800000 */
.L_x_27:
        /* <DEDUP_REMOVED lines=12> */
[----:B------:R-:W-:Y:S01]  /*48a0*/  IMAD.MOV.U32 R26, RZ, RZ, R49 ;  /* 0x000000ffff1a7224 */ /* 0x000fe200078e0031 */
[----:B------:R-:W-:Y:S01]  /*48b0*/  BSSY B0, `(.L_x_30) ;  /* 0x000002c000007945 */ /* 0x000fe20003800000 */
[----:B------:R-:W-:Y:S02]  /*48c0*/  IMAD.MOV.U32 R27, RZ, RZ, R52 ;  /* 0x000000ffff1b7224 */ /* 0x000fe400078e0034 */
[----:B------:R-:W-:Y:S02]  /*48d0*/  IMAD R73, R23, 0x3, RZ ;  /* 0x0000000317497824 */ /* 0x000fe400078e02ff */
[----:B------:R-:W-:-:S04]  /*48e0*/  IMAD.WIDE.U32 R70, R22, 0x3, R26 ;  /* 0x0000000316467825 */ /* 0x000fc800078e001a */
[----:B------:R-:W-:Y:S01]  /*48f0*/  IMAD.IADD R73, R71, 0x1, R73 ;  /* 0x0000000147497824 */ /* 0x000fe200078e0249 */
        /* <DEDUP_REMOVED lines=14> */
[----:B------:R-:W-:-:S04]  /*49e0*/  IMAD R40, R43, R34, RZ ;  /* 0x000000222b287224 */ /* 0x000fc800078e02ff */
[----:B------:R-:W-:-:S05]  /*49f0*/  IMAD R40, R0, R39, R40 ;  /* 0x0000002700287224 */ /* 0x000fca00078e0228 */
[----:B------:R-:W-:Y:S01]  /*4a00*/  IADD3 R27, R40, R27, RZ ;  /* 0x0000001b281b7210 */ /* 0x000fe20007ffe0ff */
[----:B------:R-:W-:Y:S05]  /*4a10*/  BRA `(.L_x_32) ;  /* 0x0000000000547947 */ /* 0x000fea0003800000 */
.L_x_31:
[----:B------:R-:W1:Y:S01]  /*4a20*/  I2F.U32.RP R40, R34 ;  /* 0x0000002200287306 */ /* 0x000e620000209000 */
[----:B------:R-:W-:Y:S01]  /*4a30*/  IMAD.MOV.U32 R42, RZ, RZ, RZ ;  /* 0x000000ffff2a7224 */ /* 0x000fe200078e00ff */
[----:B------:R-:W-:-:S06]  /*4a40*/  ISETP.NE.U32.AND P2, PT, R34, RZ, PT ;  /* 0x000000ff2200720c */ /* 0x000fcc0003f45070 */
[----:B-1----:R-:W1:Y:S02]  /*4a50*/  MUFU.RCP R39, R40 ;  /* 0x0000002800277308 */ /* 0x002e640000001000 */
[----:B-1----:R-:W-:-:S06]  /*4a60*/  IADD3 R39, R39, 0xffffffe, RZ ;  /* 0x0ffffffe27277810 */ /* 0x002fcc0007ffe0ff */
[----:B------:R-:W1:Y:S02]  /*4a70*/  F2I.FTZ.U32.TRUNC.NTZ R43, R39 ;  /* 0x00000027002b7305 */ /* 0x000e64000021f000 */
[----:B-1----:R-:W-:-:S05]  /*4a80*/  IADD3 R27, RZ, -R43, RZ ;  /* 0x8000002bff1b7210 */ /* 0x002fca0007ffe0ff */
[----:B------:R-:W-:-:S04]  /*4a90*/  IMAD R27, R27, R34, RZ ;  /* 0x000000221b1b7224 */ /* 0x000fc800078e02ff */
[----:B------:R-:W-:-:S06]  /*4aa0*/  IMAD.HI.U32 R41, R43, R27, R42 ;  /* 0x0000001b2b297227 */ /* 0x000fcc00078e002a */
[----:B------:R-:W-:-:S05]  /*4ab0*/  IMAD.HI.U32 R41, R41, R26, RZ ;  /* 0x0000001a29297227 */ /* 0x000fca00078e00ff */
[----:B------:R-:W-:-:S05]  /*4ac0*/  IADD3 R27, -R41, RZ, RZ ;  /* 0x000000ff291b7210 */ /* 0x000fca0007ffe1ff */
[----:B------:R-:W-:-:S05]  /*4ad0*/  IMAD R27, R34, R27, R26 ;  /* 0x0000001b221b7224 */ /* 0x000fca00078e021a */
[----:B------:R-:W-:-:S13]  /*4ae0*/  ISETP.GE.U32.AND P4, PT, R27, R34, PT ;  /* 0x000000221b00720c */ /* 0x000fda0003f86070 */
[----:B------:R-:W-:Y:S01]  /*4af0*/  @P4 IMAD.IADD R27, R27, 0x1, -R34 ;  /* 0x000000011b1b4824 */ /* 0x000fe200078e0a22 */
[----:B------:R-:W-:-:S04]  /*4b00*/  @P4 IADD3 R41, R41, 0x1, RZ ;  /* 0x0000000129294810 */ /* 0x000fc80007ffe0ff */
[----:B------:R-:W-:Y:S01]  /*4b10*/  ISETP.GE.U32.AND P3, PT, R27, R34, PT ;  /* 0x000000221b00720c */ /* 0x000fe20003f66070 */
[----:B------:R-:W-:-:S12]  /*4b20*/  IMAD.MOV.U32 R27, RZ, RZ, RZ ;  /* 0x000000ffff1b7224 */ /* 0x000fd800078e00ff */
[----:B------:R-:W-:Y:S01]  /*4b30*/  @P3 VIADD R41, R41, 0x1 ;  /* 0x0000000129293836 */ /* 0x000fe20000000000 */
[----:B------:R-:W-:-:S04]  /*4b40*/  @!P2 LOP3.LUT R41, RZ, R34, RZ, 0x33, !PT ;  /* 0x00000022ff29a212 */ /* 0x000fc800078e33ff */
[----:B------:R-:W-:-:S05]  /*4b50*/  IADD3 R39, -R41, RZ, RZ ;  /* 0x000000ff29277210 */ /* 0x000fca0007ffe1ff */
[----:B------:R-:W-:Y:S02]  /*4b60*/  IMAD R26, R34, R39, R26 ;  /* 0x00000027221a7224 */ /* 0x000fe400078e021a */
.L_x_32:
[----:B------:R-:W-:Y:S05]  /*4b70*/  BSYNC B0 ;  /* 0x0000000000007941 */ /* 0x000fea0003800000 */
.L_x_30:
        /* <DEDUP_REMOVED lines=11> */
[----:B------:R-:W-:Y:S05]  /*4c30*/  @!P2 BRA `(.L_x_33) ;  /* 0x000000000070a947 */ /* 0x000fea0003800000 */
[----:B------:R-:W-:-:S05]  /*4c40*/  MOV R72, R70 ;  /* 0x0000004600487202 */ /* 0x000fca0000000f00 */
[----:B------:R1:W4:Y:S01]  /*4c50*/  LDG.E.LTC128B.64 R26, desc[UR20][R72.64] ;  /* 0x00000014481a7981 */ /* 0x000322000c1e1b20 */
[----:B------:R-:W-:Y:S05]  /*4c60*/  BRA `(.L_x_33) ;  /* 0x0000000000647947 */ /* 0x000fea0003800000 */
.L_x_20:
[----:B------:R-:W-:Y:S01]  /*4c70*/  ULDC.64 UR6, c[0x0][0x210] ;  /* 0x0000840000067ab9 */ /* 0x000fe20000000a00 */
[----:B------:R-:W-:Y:S01]  /*4c80*/  VIADD R26, R38, 0x1 ;  /* 0x00000001261a7836 */ /* 0x000fe20000000000 */
[----:B------:R-:W-:Y:S02]  /*4c90*/  ISETP.GE.AND P2, PT, R36, UR7, PT ;  /* 0x0000000724007c0c */ /* 0x000fe4000bf46270 */
[----:B------:R-:W-:Y:S02]  /*4ca0*/  CS2R R30, SRZ ;  /* 0x00000000001e7805 */ /* 0x000fe4000001ff00 */
[----:B---3--:R-:W-:Y:S01]  /*4cb0*/  IADD3 R44, P3, R22, R49, RZ ;  /* 0x00000031162c7210 */ /* 0x008fe20007f7e0ff */
[----:B------:R-:W-:Y:S01]  /*4cc0*/  VIADD R39, R38, 0x3 ;  /* 0x0000000326277836 */ /* 0x000fe20000000000 */
[----:B------:R-:W-:Y:S01]  /*4cd0*/  ISETP.LT.AND P0, PT, R26, UR6, !P2 ;  /* 0x000000061a007c0c */ /* 0x000fe2000d701270 */
[C---:B------:R-:W-:Y:S02]  /*4ce0*/  VIADD R26, R38.reuse, 0x2 ;  /* 0x00000002261a7836 */ /* 0x040fe40000000000 */
[----:B-1----:R-:W-:Y:S01]  /*4cf0*/  IMAD.X R45, R23, 0x1, R52, P3 ;  /* 0x00000001172d7824 */ /* 0x002fe200018e0634 */
[----:B------:R-:W-:-:S02]  /*4d00*/  ISETP.LT.AND P4, PT, R38, UR6, !P2 ;  /* 0x0000000626007c0c */ /* 0x000fc4000d781270 */
[----:B------:R-:W-:Y:S02]  /*4d10*/  ISETP.LT.AND P3, PT, R26, UR6, !P2 ;  /* 0x000000061a007c0c */ /* 0x000fe4000d761270 */
[----:B------:R-:W-:Y:S02]  /*4d20*/  CS2R R28, SRZ ;  /* 0x00000000001c7805 */ /* 0x000fe4000001ff00 */
[----:B------:R-:W-:-:S03]  /*4d30*/  ISETP.LT.AND P2, PT, R39, UR6, !P2 ;  /* 0x0000000627007c0c */ /* 0x000fc6000d741270 */
[----:B------:R-:W4:Y:S01]  /*4d40*/  @P0 LDG.E.LTC128B.64 R30, desc[UR20][R44.64] ;  /* 0x000000142c1e0981 */ /* 0x000f22000c1e1b20 */
[C---:B------:R-:W-:Y:S02]  /*4d50*/  IADD3 R40, P0, R22.reuse, R44, RZ ;  /* 0x0000002c16287210 */ /* 0x040fe40007f1e0ff */
[----:B------:R-:W-:Y:S02]  /*4d60*/  CS2R R26, SRZ ;  /* 0x00000000001a7805 */ /* 0x000fe4000001ff00 */
[----:B------:R-:W-:Y:S01]  /*4d70*/  CS2R R32, SRZ ;  /* 0x0000000000207805 */ /* 0x000fe2000001ff00 */
[----:B------:R-:W-:Y:S01]  /*4d80*/  IMAD.X R41, R23, 0x1, R45, P0 ;  /* 0x0000000117297824 */ /* 0x000fe200000e062d */
[----:B------:R-:W-:-:S04]  /*4d90*/  IADD3 R42, P0, R22, R40, RZ ;  /* 0x00000028162a7210 */ /* 0x000fc80007f1e0ff */
[----:B------:R1:W4:Y:S01]  /*4da0*/  @P3 LDG.E.LTC128B.64 R28, desc[UR20][R40.64] ;  /* 0x00000014281c3981 */ /* 0x000322000c1e1b20 */
[----:B------:R-:W-:-:S05]  /*4db0*/  IMAD.X R43, R23, 0x1, R41, P0 ;  /* 0x00000001172b7824 */ /* 0x000fca00000e0629 */
[----:B------:R3:W4:Y:S01]  /*4dc0*/  @P2 LDG.E.LTC128B.64 R26, desc[UR20][R42.64] ;  /* 0x000000142a1a2981 */ /* 0x000722000c1e1b20 */
[----:B-1----:R-:W-:Y:S02]  /*4dd0*/  @P4 IMAD.MOV.U32 R40, RZ, RZ, R49 ;  /* 0x000000ffff284224 */ /* 0x002fe400078e0031 */
[----:B------:R-:W-:-:S05]  /*4de0*/  @P4 IMAD.MOV.U32 R41, RZ, RZ, R52 ;  /* 0x000000ffff294224 */ /* 0x000fca00078e0034 */
[----:B------:R3:W4:Y:S02]  /*4df0*/  @P4 LDG.E.LTC128B.64 R32, desc[UR20][R40.64] ;  /* 0x0000001428204981 */ /* 0x000724000c1e1b20 */
.L_x_33:
[----:B------:R-:W-:Y:S05]  /*4e00*/  BSYNC B1 ;  /* 0x0000000000017941 */ /* 0x000fea0003800000 */
.L_x_19:
[----:B------:R-:W-:Y:S01]  /*4e10*/  BAR.SYNC.DEFER_BLOCKING 0x0 ;  /* 0x0000000000007b1d */ /* 0x000fe20000010000 */
[----:B------:R-:W-:-:S05]  /*4e20*/  IADD3 R24, P0, R24, R49, RZ ;  /* 0x0000003118187210 */ /* 0x000fca0007f1e0ff */
[----:B------:R-:W-:Y:S01]  /*4e30*/  BSSY B1, `(.L_x_34) ;  /* 0x0000112000017945 */ /* 0x000fe20003800000 */
[----:B------:R-:W-:Y:S01]  /*4e40*/  IMAD.X R25, R25, 0x1, R52, P0 ;  /* 0x0000000119197824 */ /* 0x000fe200000e0634 */
[----:B------:R-:W-:-:S04]  /*4e50*/  DEPBAR.LE SB5, 0x2 ;  /* 0x0000d0800000791a */ /* 0x000fc80000000000 */
[----:B------:R2:W-:Y:S04]  /*4e60*/  STS.128 [R37], R4 ;  /* 0x0000000425007388 */ /* 0x0005e80000000c00 */
[----:B------:R-:W-:Y:S01]  /*4e70*/  STS.128 [R37+0x40], R8 ;  /* 0x0000400825007388 */ /* 0x000fe20000000c00 */
[----:B------:R-:W-:Y:S01]  /*4e80*/  BAR.SYNC.DEFER_BLOCKING 0x0 ;  /* 0x0000000000007b1d */ /* 0x000fe20000010000 */
[----:B--2---:R-:W-:-:S05]  /*4e90*/  IADD3 R4, R38, 0x8, RZ ;  /* 0x0000000826047810 */ /* 0x004fca0007ffe0ff */
[----:B------:R-:W2:Y:S04]  /*4ea0*/  LDS.64 R70, [R35+UR8] ;  /* 0x0000000823467984 */ /* 0x000ea80008000a00 */
[----:B---3--:R-:W3:Y:S04]  /*4eb0*/  LDS.64 R42, [R35+UR8+0x120] ;  /* 0x00012008232a7984 */ /* 0x008ee80008000a00 */
[----:B------:R-:W1:Y:S04]  /*4ec0*/  LDS.64 R40, [R35+UR8+0x240] ;  /* 0x0002400823287984 */ /* 0x000e680008000a00 */
[----:B------:R-:W1:Y:S01]  /*4ed0*/  LDS.64 R44, [R35+UR8+0x360] ;  /* 0x00036008232c7984 */ /* 0x000e620008000a00 */
[----:B--2---:R-:W-:-:S02]  /*4ee0*/  DMUL R70, R70, R64 ;  /* 0x0000004046467228 */ /* 0x004fc40000000000 */
[-C--:B---3--:R-:W-:Y:S02]  /*4ef0*/  DMUL R42, R42, R64.reuse ;  /* 0x000000402a2a7228 */ /* 0x088fe40000000000 */
[----:B-1----:R-:W-:-:S04]  /*4f00*/  DMUL R40, R40, R64 ;  /* 0x0000004028287228 */ /* 0x002fc80000000000 */
[----:B----4-:R-:W-:Y:S02]  /*4f10*/  DFMA R70, R32, R62, R70 ;  /* 0x0000003e2046722b */ /* 0x010fe40000000046 */
[----:B------:R-:W-:Y:S02]  /*4f20*/  DMUL R6, R44, R64 ;  /* 0x000000402c067228 */ /* 0x000fe40000000000 */
[-C--:B------:R-:W-:Y:S02]  /*4f30*/  DFMA R10, R30, R62.reuse, R42 ;  /* 0x0000003e1e0a722b */ /* 0x080fe4000000002a */
[----:B------:R-:W-:-:S04]  /*4f40*/  DFMA R8, R28, R62, R40 ;  /* 0x0000003e1c08722b */ /* 0x000fc80000000028 */
[----:B------:R-:W-:Y:S01]  /*4f50*/  DFMA R6, R26, R62, R6 ;  /* 0x0000003e1a06722b */ /* 0x000fe20000000006 */
[----:B------:R-:W-:Y:S10]  /*4f60*/  @!P1 BRA `(.L_x_35) ;  /* 0x0000000c00a49947 */ /* 0x000ff40003800000 */
[----:B------:R-:W-:Y:S01]  /*4f70*/  ULDC UR4, c[0x0][0x2f4] ;  /* 0x0000bd0000047ab9 */ /* 0x000fe20000000800 */
[----:B------:R-:W-:Y:S01]  /*4f80*/  BSSY B0, `(.L_x_36) ;  /* 0x000002f000007945 */ /* 0x000fe20003800000 */
[----:B------:R-:W-:-:S05]  /*4f90*/  IMAD.U32 R39, RZ, RZ, UR4 ;  /* 0x00000004ff277e24 */ /* 0x000fca000f8e00ff */
[----:B------:R-:W-:-:S04]  /*4fa0*/  LOP3.LUT R5, R61, R39, RZ, 0xfc, !PT ;  /* 0x000000273d057212 */ /* 0x000fc800078efcff */
[----:B------:R-:W-:-:S13]  /*4fb0*/  ISETP.NE.U32.AND P0, PT, R5, RZ, PT ;  /* 0x000000ff0500720c */ /* 0x000fda0003f05070 */
[----:B------:R-:W-:Y:S05]  /*4fc0*/  @!P0 BRA `(.L_x_37) ;  /* 0x00000000004c8947 */ /* 0x000fea0003800000 */
[----:B------:R-:W-:Y:S01]  /*4fd0*/  ULDC.64 UR4, c[0x0][0x2f0] ;  /* 0x0000bc0000047ab9 */ /* 0x000fe20000000a00 */
[----:B------:R-:W-:Y:S01]  /*4fe0*/  IMAD.MOV.U32 R40, RZ, RZ, R68 ;  /* 0x000000ffff287224 */ /* 0x000fe200078e0044 */
[----:B------:R-:W-:Y:S01]  /*4ff0*/  MOV R48, UR5 ;  /* 0x0000000500307c02 */ /* 0x000fe20008000f00 */
[----:B------:R-:W-:Y:S01]  /*5000*/  IMAD.U32 R45, RZ, RZ, UR4 ;  /* 0x00000004ff2d7e24 */ /* 0x000fe2000f8e00ff */
[----:B------:R-:W-:Y:S02]  /*5010*/  MOV R39, R61 ;  /* 0x0000003d00277202 */ /* 0x000fe40000000f00 */
[----:B------:R-:W-:Y:S02]  /*5020*/  MOV R46, 0x5040 ;  /* 0x00005040002e7802 */ /* 0x000fe40000000f00 */
[----:B-----5:R-:W-:Y:S05]  /*5030*/  CALL.REL.NOINC `($__internal_0_$__cuda_sm20_div_u64) ;  /* 0x0000005000847944 */ /* 0x020fea0003c00000 */
[----:B------:R-:W-:Y:S01]  /*5040*/  IADD3 R42, P0, RZ, -R41, RZ ;  /* 0x80000029ff2a7210 */ /* 0x000fe20007f1e0ff */
[----:B------:R-:W-:Y:S01]  /*5050*/  ULDC.64 UR4, c[0x0][0x2f0] ;  /* 0x0000bc0000047ab9 */ /* 0x000fe20000000a00 */
[----:B------:R-:W-:Y:S01]  /*5060*/  IMAD.MOV.U32 R60, RZ, RZ, R68 ;  /* 0x000000ffff3c7224 */ /* 0x000fe200078e0044 */
[----:B------:R-:W-:Y:S02]  /*5070*/  MOV R5, UR4 ;  /* 0x0000000400057c02 */ /* 0x000fe40008000f00 */
[----:B------:R-:W-:Y:S02]  /*5080*/  IADD3.X R40, RZ, ~R40, RZ, P0, !PT ;  /* 0x80000028ff287210 */ /* 0x000fe400007fe4ff */
[----:B------:R-:W-:Y:S01]  /*5090*/  MOV R39, UR5 ;  /* 0x0000000500277c02 */ /* 0x000fe20008000f00 */
[----:B------:R-:W-:-:S04]  /*50a0*/  IMAD.WIDE.U32 R68, R42, R5, R60 ;  /* 0x000000052a447225 */ /* 0x000fc800078e003c */
[----:B------:R-:W-:-:S04]  /*50b0*/  IMAD R40, R40, R5, RZ ;  /* 0x0000000528287224 */ /* 0x000fc800078e02ff */
[----:B------:R-:W-:Y:S01]  /*50c0*/  IMAD R40, R42, R39, R40 ;  /* 0x000000272a287224 */ /* 0x000fe200078e0228 */
[----:B------:R-:W-:-:S03]  /*50d0*/  MOV R42, R41 ;  /* 0x00000029002a7202 */ /* 0x000fc60000000f00 */
[----:B------:R-:W-:Y:S01]  /*50e0*/  IMAD.IADD R41, R69, 0x1, R40 ;  /* 0x0000000145297824 */ /* 0x000fe200078e0228 */
[----:B------:R-:W-:Y:S05]  /*50f0*/  BRA `(.L_x_38) ;  /* 0x00000000005c7947 */ /* 0x000fea0003800000 */
.L_x_37:
[----:B------:R-:W-:Y:S01]  /*5100*/  ULDC UR4, c[0x0][0x2f0] ;  /* 0x0000bc0000047ab9 */ /* 0x000fe20000000800 */
[----:B------:R-:W-:Y:S01]  /*5110*/  IMAD.MOV.U32 R42, RZ, RZ, RZ ;  /* 0x000000ffff2a7224 */ /* 0x000fe200078e00ff */
[----:B------:R-:W-:-:S04]  /*5120*/  MOV R5, UR4 ;  /* 0x0000000400057c02 */ /* 0x000fc80008000f00 */
[----:B------:R-:W1:Y:S01]  /*5130*/  I2F.U32.RP R44, R5 ;  /* 0x00000005002c7306 */ /* 0x000e620000209000 */
[----:B------:R-:W-:-:S07]  /*5140*/  ISETP.NE.U32.AND P0, PT, R5, RZ, PT ;  /* 0x000000ff0500720c */ /* 0x000fce0003f05070 */
[----:B-1----:R-:W1:Y:S02]  /*5150*/  MUFU.RCP R43, R44 ;  /* 0x0000002c002b7308 */ /* 0x002e640000001000 */
[----:B-1----:R-:W-:-:S06]  /*5160*/  VIADD R43, R43, 0xffffffe ;  /* 0x0ffffffe2b2b7836 */ /* 0x002fcc0000000000 */
[----:B------:R-:W1:Y:S02]  /*5170*/  F2I.FTZ.U32.TRUNC.NTZ R43, R43 ;  /* 0x0000002b002b7305 */ /* 0x000e64000021f000 */
[----:B-1----:R-:W-:-:S05]  /*5180*/  IMAD R40, R43, R5, RZ ;  /* 0x000000052b287224 */ /* 0x002fca00078e02ff */
[----:B------:R-:W-:-:S05]  /*5190*/  IADD3 R40, -R40, RZ, RZ ;  /* 0x000000ff28287210 */ /* 0x000fca0007ffe1ff */
[----:B------:R-:W-:-:S06]  /*51a0*/  IMAD.HI.U32 R41, R43, R40, R42 ;  /* 0x000000282b297227 */ /* 0x000fcc00078e002a */
[----:B------:R-:W-:Y:S01]  /*51b0*/  IMAD.HI.U32 R42, R41, R68, RZ ;  /* 0x00000044292a7227 */ /* 0x000fe200078e00ff */
[----:B------:R-:W-:-:S04]  /*51c0*/  MOV R41, RZ ;  /* 0x000000ff00297202 */ /* 0x000fc80000000f00 */
[----:B------:R-:W-:-:S05]  /*51d0*/  IADD3 R40, -R42, RZ, RZ ;  /* 0x000000ff2a287210 */ /* 0x000fca0007ffe1ff */
[----:B------:R-:W-:-:S05]  /*51e0*/  IMAD R40, R5, R40, R68 ;  /* 0x0000002805287224 */ /* 0x000fca00078e0244 */
[----:B------:R-:W-:-:S13]  /*51f0*/  ISETP.GE.U32.AND P3, PT, R40, R5, PT ;  /* 0x000000052800720c */ /* 0x000fda0003f66070 */
[----:B------:R-:W-:Y:S01]  /*5200*/  @P3 IMAD.IADD R40, R40, 0x1, -R5 ;  /* 0x0000000128283824 */ /* 0x000fe200078e0a05 */
[----:B------:R-:W-:-:S04]  /*5210*/  @P3 IADD3 R42, R42, 0x1, RZ ;  /* 0x000000012a2a3810 */ /* 0x000fc80007ffe0ff */
[----:B------:R-:W-:-:S13]  /*5220*/  ISETP.GE.U32.AND P2, PT, R40, R5, PT ;  /* 0x000000052800720c */ /* 0x000fda0003f46070 */
[----:B------:R-:W-:Y:S01]  /*5230*/  @P2 VIADD R42, R42, 0x1 ;  /* 0x000000012a2a2836 */ /* 0x000fe20000000000 */
[----:B------:R-:W-:-:S04]  /*5240*/  @!P0 LOP3.LUT R42, RZ, R5, RZ, 0x33, !PT ;  /* 0x00000005ff2a8212 */ /* 0x000fc800078e33ff */
[----:B------:R-:W-:-:S05]  /*5250*/  IADD3 R40, -R42, RZ, RZ ;  /* 0x000000ff2a287210 */ /* 0x000fca0007ffe1ff */
[----:B------:R-:W-:Y:S02]  /*5260*/  IMAD R68, R5, R40, R68 ;  /* 0x0000002805447224 */ /* 0x000fe400078e0244 */
.L_x_38:
[----:B------:R-:W-:Y:S05]  /*5270*/  BSYNC B0 ;  /* 0x0000000000007941 */ /* 0x000fea0003800000 */
.L_x_36:
[----:B------:R-:W-:Y:S01]  /*5280*/  ULDC.64 UR4, c[0x0][0x210] ;  /* 0x0000840000047ab9 */ /* 0x000fe20000000a00 */
[--C-:B------:R-:W-:Y:S01]  /*5290*/  SHF.R.U64 R43, R68, 0x3, R41.reuse ;  /* 0x00000003442b7819 */ /* 0x100fe20000001229 */
[----:B------:R-:W-:Y:S01]  /*52a0*/  BSSY B0, `(.L_x_39) ;  /* 0x0000037000007945 */ /* 0x000fe20003800000 */
[----:B------:R-:W-:Y:S02]  /*52b0*/  ISETP.GE.AND P0, PT, R36, UR5, PT ;  /* 0x0000000524007c0c */ /* 0x000fe4000bf06270 */
[----:B------:R-:W-:Y:S02]  /*52c0*/  ISETP.LE.U32.AND P2, PT, R42, R43, PT ;  /* 0x0000002b2a00720c */ /* 0x000fe40003f43070 */
[----:B------:R-:W-:Y:S02]  /*52d0*/  SHF.R.U32.HI R41, RZ, 0x3, R41 ;  /* 0x00000003ff297819 */ /* 0x000fe40000011629 */
[----:B------:R-:W-:Y:S01]  /*52e0*/  ISETP.LT.AND P3, PT, R38, UR4, !P0 ;  /* 0x0000000426007c0c */ /* 0x000fe2000c761270 */
[----:B------:R-:W-:Y:S01]  /*52f0*/  ULDC.64 UR4, c[0x0][0x2f8] ;  /* 0x0000be0000047ab9 */ /* 0x000fe20000000a00 */
[----:B------:R-:W-:-:S04]  /*5300*/  SHF.R.S32.HI R42, RZ, 0x1f, R42 ;  /* 0x0000001fff2a7819 */ /* 0x000fc8000001142a */
[----:B------:R-:W-:Y:S02]  /*5310*/  ISETP.LE.U32.AND.EX P3, PT, R42, R41, P3, P2 ;  /* 0x000000292a00720c */ /* 0x000fe40001f63120 */
[----:B------:R-:W-:-:S04]  /*5320*/  IADD3 R52, P2, R66, UR4, RZ ;  /* 0x0000000442347c10 */ /* 0x000fc8000ff5e0ff */
[----:B------:R-:W-:Y:S02]  /*5330*/  IADD3.X R53, R67, UR5, RZ, P2, !PT ;  /* 0x0000000543357c10 */ /* 0x000fe400097fe4ff */
[----:B------:R-:W-:-:S05]  /*5340*/  IADD3 R60, P2, -R20, R52, RZ ;  /* 0x00000034143c7210 */ /* 0x000fca0007f5e1ff */
[----:B------:R-:W-:Y:S01]  /*5350*/  IMAD.X R61, R53, 0x1, ~R21, P2 ;  /* 0x00000001353d7824 */ /* 0x000fe200010e0e15 */
[----:B------:R1:W-:Y:S04]  /*5360*/  @P3 STG.E.64 desc[UR20][R66.64], R70 ;  /* 0x0000004642003986 */ /* 0x0003e8000c101b14 */
        /* <DEDUP_REMOVED lines=9> */
[----:B-1---5:R-:W-:Y:S05]  /*5400*/  CALL.REL.NOINC `($__internal_0_$__cuda_sm20_div_u64) ;  /* 0x0000004c00907944 */ /* 0x022fea0003c00000 */
[----:B------:R-:W-:Y:S01]  /*5410*/  IADD3 R42, P2, RZ, -R41, RZ ;  /* 0x80000029ff2a7210 */ /* 0x000fe20007f5e0ff */
[----:B------:R-:W-:Y:S02]  /*5420*/  ULDC.64 UR4, c[0x0][0x2f0] ;  /* 0x0000bc0000047ab9 */ /* 0x000fe40000000a00 */
[----:B------:R-:W-:Y:S02]  /*5430*/  MOV R5, UR4 ;  /* 0x0000000400057c02 */ /* 0x000fe40008000f00 */
[----:B------:R-:W-:Y:S02]  /*5440*/  IADD3.X R40, RZ, ~R40, RZ, P2, !PT ;  /* 0x80000028ff287210 */ /* 0x000fe400017fe4ff */
[----:B------:R-:W-:Y:S01]  /*5450*/  MOV R39, UR5 ;  /* 0x0000000500277c02 */ /* 0x000fe20008000f00 */
[----:B------:R-:W-:-:S04]  /*5460*/  IMAD.WIDE.U32 R60, R42, R5, R60 ;  /* 0x000000052a3c7225 */ /* 0x000fc800078e003c */
[----:B------:R-:W-:-:S04]  /*5470*/  IMAD R40, R40, R5, RZ ;  /* 0x0000000528287224 */ /* 0x000fc800078e02ff */
[----:B------:R-:W-:Y:S01]  /*5480*/  IMAD R40, R42, R39, R40 ;  /* 0x000000272a287224 */ /* 0x000fe200078e0228 */
[----:B------:R-:W-:-:S04]  /*5490*/  MOV R42, R41 ;  /* 0x00000029002a7202 */ /* 0x000fc80000000f00 */
[----:B------:R-:W-:Y:S01]  /*54a0*/  IADD3 R41, R40, R61, RZ ;  /* 0x0000003d28297210 */ /* 0x000fe20007ffe0ff */
[----:B------:R-:W-:Y:S05]  /*54b0*/  BRA `(.L_x_41) ;  /* 0x0000000000547947 */ /* 0x000fea0003800000 */
.L_x_40:
[----:B------:R-:W2:Y:S01]  /*54c0*/  I2F.U32.RP R44, R5 ;  /* 0x00000005002c7306 */ /* 0x000ea20000209000 */
[----:B------:R-:W-:Y:S01]  /*54d0*/  IMAD.MOV.U32 R42, RZ, RZ, RZ ;  /* 0x000000ffff2a7224 */ /* 0x000fe200078e00ff */
[----:B------:R-:W-:-:S06]  /*54e0*/  ISETP.NE.U32.AND P2, PT, R5, RZ, PT ;  /* 0x000000ff0500720c */ /* 0x000fcc0003f45070 */
[----:B--2---:R-:W2:Y:S02]  /*54f0*/  MUFU.RCP R43, R44 ;  /* 0x0000002c002b7308 */ /* 0x004ea40000001000 */
[----:B--2---:R-:W-:-:S06]  /*5500*/  IADD3 R43, R43, 0xffffffe, RZ ;  /* 0x0ffffffe2b2b7810 */ /* 0x004fcc0007ffe0ff */
[----:B------:R-:W2:Y:S02]  /*5510*/  F2I.FTZ.U32.TRUNC.NTZ R43, R43 ;  /* 0x0000002b002b7305 */ /* 0x000ea4000021f000 */
[----:B--2---:R-:W-:-:S05]  /*5520*/  IADD3 R40, RZ, -R43, RZ ;  /* 0x8000002bff287210 */ /* 0x004fca0007ffe0ff */
[----:B------:R-:W-:-:S04]  /*5530*/  IMAD R40, R40, R5, RZ ;  /* 0x0000000528287224 */ /* 0x000fc800078e02ff */
[----:B------:R-:W-:-:S06]  /*5540*/  IMAD.HI.U32 R41, R43, R40, R42 ;  /* 0x000000282b297227 */ /* 0x000fcc00078e002a */
[----:B------:R-:W-:-:S04]  /*5550*/  IMAD.HI.U32 R42, R41, R60, RZ ;  /* 0x0000003c292a7227 */ /* 0x000fc800078e00ff */
[----:B------:R-:W-:Y:S01]  /*5560*/  IMAD.MOV.U32 R41, RZ, RZ, RZ ;  /* 0x000000ffff297224 */ /* 0x000fe200078e00ff */
        /* <DEDUP_REMOVED lines=10> */
.L_x_41:
[----:B------:R-:W-:Y:S05]  /*5610*/  BSYNC B0 ;  /* 0x0000000000007941 */ /* 0x000fea0003800000 */
.L_x_39:
[--C-:B------:R-:W-:Y:S01]  /*5620*/  SHF.R.U64 R43, R60, 0x3, R41.reuse ;  /* 0x000000033c2b7819 */ /* 0x100fe20000001229 */
[----:B------:R-:W-:Y:S01]  /*5630*/  VIADD R40, R38, 0x1 ;  /* 0x0000000126287836 */ /* 0x000fe20000000000 */
[----:B------:R-:W-:Y:S01]  /*5640*/  ULDC UR4, c[0x0][0x210] ;  /* 0x0000840000047ab9 */ /* 0x000fe20000000800 */
[----:B------:R-:W-:Y:S01]  /*5650*/  SHF.R.U32.HI R41, RZ, 0x3, R41 ;  /* 0x00000003ff297819 */ /* 0x000fe20000011629 */
[----:B------:R-:W-:Y:S01]  /*5660*/  BSSY B0, `(.L_x_42) ;  /* 0x0000036000007945 */ /* 0x000fe20003800000 */
[----:B------:R-:W-:Y:S02]  /*5670*/  ISETP.LE.U32.AND P2, PT, R42, R43, PT ;  /* 0x0000002b2a00720c */ /* 0x000fe40003f43070 */
        /* <DEDUP_REMOVED lines=18> */
[----:B-12--5:R-:W-:Y:S05]  /*57a0*/  CALL.REL.NOINC `($__internal_0_$__cuda_sm20_div_u64) ;  /* 0x0000004800a87944 */ /* 0x026fea0003c00000 */
[----:B------:R-:W-:Y:S01]  /*57b0*/  IADD3 R10, P2, RZ, -R41, RZ ;  /* 0x80000029ff0a7210 */ /* 0x000fe20007f5e0ff */
[----:B------:R-:W-:Y:S02]  /*57c0*/  ULDC.64 UR4, c[0x0][0x2f0] ;  /* 0x0000bc0000047ab9 */ /* 0x000fe40000000a00 */
[----:B------:R-:W-:Y:S02]  /*57d0*/  MOV R5, UR4 ;  /* 0x0000000400057c02 */ /* 0x000fe40008000f00 */
[----:B------:R-:W-:Y:S02]  /*57e0*/  IADD3.X R40, RZ, ~R40, RZ, P2, !PT ;  /* 0x80000028ff287210 */ /* 0x000fe400017fe4ff */
[----:B------:R-:W-:Y:S01]  /*57f0*/  MOV R39, UR5 ;  /* 0x0000000500277c02 */ /* 0x000fe20008000f00 */
[----:B------:R-:W-:-:S04]  /*5800*/  IMAD.WIDE.U32 R68, R10, R5, R68 ;  /* 0x000000050a447225 */ /* 0x000fc800078e0044 */
[----:B------:R-:W-:Y:S02]  /*5810*/  IMAD R11, R40, R5, RZ ;  /* 0x00000005280b7224 */ /* 0x000fe400078e02ff */
[----:B------:R-:W-:Y:S02]  /*5820*/  IMAD.MOV.U32 R40, RZ, RZ, R41 ;  /* 0x000000ffff287224 */ /* 0x000fe400078e0029 */
[----:B------:R-:W-:Y:S01]  /*5830*/  IMAD R11, R10, R39, R11 ;  /* 0x000000270a0b7224 */ /* 0x000fe200078e020b */
[----:B------:R-:W-:-:S03]  /*5840*/  MOV R10, R68 ;  /* 0x00000044000a7202 */ /* 0x000fc60000000f00 */
[----:B------:R-:W-:Y:S01]  /*5850*/  IMAD.IADD R11, R11, 0x1, R69 ;  /* 0x000000010b0b7824 */ /* 0x000fe200078e0245 */
[----:B------:R-:W-:Y:S05]  /*5860*/  BRA `(.L_x_44) ;  /* 0x0000000000547947 */ /* 0x000fea0003800000 */
.L_x_43:
[----:B------:R-:W3:Y:S01]  /*5870*/  I2F.U32.RP R42, R5 ;  /* 0x00000005002a7306 */ /* 0x000ee20000209000 */
[----:B------:R-:W-:Y:S01]  /*5880*/  IMAD.MOV.U32 R40, RZ, RZ, RZ ;  /* 0x000000ffff287224 */ /* 0x000fe200078e00ff */
[----:B------:R-:W-:-:S06]  /*5890*/  ISETP.NE.U32.AND P2, PT, R5, RZ, PT ;  /* 0x000000ff0500720c */ /* 0x000fcc0003f45070 */
[----:B---3--:R-:W3:Y:S02]  /*58a0*/  MUFU.RCP R41, R42 ;  /* 0x0000002a00297308 */ /* 0x008ee40000001000 */
[----:B---3--:R-:W-:-:S06]  /*58b0*/  IADD3 R41, R41, 0xffffffe, RZ ;  /* 0x0ffffffe29297810 */ /* 0x008fcc0007ffe0ff */
        /* <DEDUP_REMOVED lines=16> */
.L_x_44:
[----:B------:R-:W-:Y:S05]  /*59c0*/  BSYNC B0 ;  /* 0x0000000000007941 */ /* 0x000fea0003800000 */
.L_x_42:
        /* <DEDUP_REMOVED lines=25> */
[-C--:B------:R-:W-:Y:S01]  /*5b60*/  IADD3 R5, P2, RZ, -R41.reuse, RZ ;  /* 0x80000029ff057210 */ /* 0x080fe20007f5e0ff */
[----:B------:R-:W-:Y:S01]  /*5b70*/  ULDC.64 UR4, c[0x0][0x2f0] ;  /* 0x0000bc0000047ab9 */ /* 0x000fe20000000a00 */
[----:B------:R-:W-:Y:S02]  /*5b80*/  MOV R39, R41 ;  /* 0x0000002900277202 */ /* 0x000fe40000000f00 */
[----:B------:R-:W-:Y:S01]  /*5b90*/  IADD3.X R8, RZ, ~R40, RZ, P2, !PT ;  /* 0x80000028ff087210 */ /* 0x000fe200017fe4ff */
[----:B------:R-:W-:-:S04]  /*5ba0*/  IMAD.WIDE.U32 R52, R5, UR4, R52 ;  /* 0x0000000405347c25 */ /* 0x000fc8000f8e0034 */
[----:B------:R-:W-:-:S04]  /*5bb0*/  IMAD R8, R8, UR4, RZ ;  /* 0x0000000408087c24 */ /* 0x000fc8000f8e02ff */
[----:B------:R-:W-:-:S05]  /*5bc0*/  IMAD R8, R5, UR5, R8 ;  /* 0x0000000505087c24 */ /* 0x000fca000f8e0208 */
[----:B------:R-:W-:Y:S01]  /*5bd0*/  IADD3 R9, R8, R53, RZ ;  /* 0x0000003508097210 */ /* 0x000fe20007ffe0ff */
[----:B------:R-:W-:Y:S05]  /*5be0*/  BRA `(.L_x_47) ;  /* 0x0000000000547947 */ /* 0x000fea0003800000 */
.L_x_46:
[----:B------:R-:W2:Y:S01]  /*5bf0*/  I2F.U32.RP R40, R5 ;  /* 0x0000000500287306 */ /* 0x000ea20000209000 */
[----:B------:R-:W-:Y:S01]  /*5c00*/  IMAD.MOV.U32 R42, RZ, RZ, RZ ;  /* 0x000000ffff2a7224 */ /* 0x000fe200078e00ff */
[----:B------:R-:W-:-:S06]  /*5c10*/  ISETP.NE.U32.AND P2, PT, R5, RZ, PT ;  /* 0x000000ff0500720c */ /* 0x000fcc0003f45070 */
[----:B--2---:R-:W2:Y:S02]  /*5c20*/  MUFU.RCP R9, R40 ;  /* 0x0000002800097308 */ /* 0x004ea40000001000 */
[----:B--2---:R-:W-:-:S06]  /*5c30*/  IADD3 R9, R9, 0xffffffe, RZ ;  /* 0x0ffffffe09097810 */ /* 0x004fcc0007ffe0ff */
[----:B------:R-:W2:Y:S02]  /*5c40*/  F2I.FTZ.U32.TRUNC.NTZ R43, R9 ;  /* 0x00000009002b7305 */ /* 0x000ea4000021f000 */
[----:B--2---:R-:W-:Y:S01]  /*5c50*/  IADD3 R8, RZ, -R43, RZ ;  /* 0x8000002bff087210 */ /* 0x004fe20007ffe0ff */
[----:B------:R-:W-:-:S04]  /*5c60*/  IMAD.MOV.U32 R9, RZ, RZ, RZ ;  /* 0x000000ffff097224 */ /* 0x000fc800078e00ff */
        /* <DEDUP_REMOVED lines=13> */
.L_x_47:
[----:B------:R-:W-:Y:S05]  /*5d40*/  BSYNC B0 ;  /* 0x0000000000007941 */ /* 0x000fea0003800000 */
.L_x_45:
[----:B------:R-:W-:Y:S01]  /*5d50*/  VIADD R5, R38, 0x3 ;  /* 0x0000000326057836 */ /* 0x000fe20000000000 */
[--C-:B------:R-:W-:Y:S01]  /*5d60*/  SHF.R.U64 R52, R52, 0x3, R9.reuse ;  /* 0x0000000334347819 */ /* 0x100fe20000001209 */
[----:B------:R-:W-:Y:S01]  /*5d70*/  ULDC UR6, c[0x0][0x210] ;  /* 0x0000840000067ab9 */ /* 0x000fe20000000800 */
[----:B------:R-:W-:Y:S02]  /*5d80*/  SHF.R.U32.HI R9, RZ, 0x3, R9 ;  /* 0x00000003ff097819 */ /* 0x000fe40000011609 */
[----:B------:R-:W-:Y:S02]  /*5d90*/  ISETP.LE.U32.AND P2, PT, R39, R52, PT ;  /* 0x000000342700720c */ /* 0x000fe40003f43070 */
[----:B------:R-:W-:Y:S02]  /*5da0*/  ISETP.LT.AND P0, PT, R5, UR6, !P0 ;  /* 0x0000000605007c0c */ /* 0x000fe4000c701270 */
[----:B------:R-:W-:-:S04]  /*5db0*/  SHF.R.S32.HI R8, RZ, 0x1f, R39 ;  /* 0x0000001fff087819 */ /* 0x000fc80000011427 */
[----:B------:R-:W-:-:S13]  /*5dc0*/  ISETP.LE.U32.AND.EX P0, PT, R8, R9, P0, P2 ;  /* 0x000000090800720c */ /* 0x000fda0000703120 */
[----:B------:R-:W-:Y:S05]  /*5dd0*/  @!P0 BRA `(.L_x_48) ;  /* 0x00000000005c8947 */ /* 0x000fea0003800000 */
[----:B------:R2:W-:Y:S01]  /*5de0*/  STG.E.64 desc[UR20][R10.64], R6 ;  /* 0x000000060a007986 */ /* 0x0005e2000c101b14 */
[----:B------:R-:W-:Y:S05]  /*5df0*/  BRA `(.L_x_48) ;  /* 0x0000000000547947 */ /* 0x000fea0003800000 */
.L_x_35:
[----:B------:R-:W-:Y:S01]  /*5e00*/  ULDC UR7, c[0x0][0x214] ;  /* 0x0000850000077ab9 */ /* 0x000fe20000000800 */
[----:B------:R-:W-:Y:S01]  /*5e10*/  ULDC.64 UR4, c[0x0][0x2f8] ;  /* 0x0000be0000047ab9 */ /* 0x000fe20000000a00 */
[----:B------:R-:W-:Y:S01]  /*5e20*/  ISETP.GE.AND P0, PT, R36, UR7, PT ;  /* 0x0000000724007c0c */ /* 0x000fe2000bf06270 */
[----:B------:R-:W-:Y:S01]  /*5e30*/  VIADD R40, R38, 0x1 ;  /* 0x0000000126287836 */ /* 0x000fe20000000000 */
[----:B------:R-:W-:Y:S01]  /*5e40*/  IADD3 R42, P2, R66, UR4, RZ ;  /* 0x00000004422a7c10 */ /* 0x000fe2000ff5e0ff */
[C---:B------:R-:W-:Y:S01]  /*5e50*/  VIADD R5, R38.reuse, 0x2 ;  /* 0x0000000226057836 */ /* 0x040fe20000000000 */
[----:B------:R-:W-:Y:S02]  /*5e60*/  ISETP.LT.AND P4, PT, R38, UR6, !P0 ;  /* 0x0000000626007c0c */ /* 0x000fe4000c781270 */
[----:B------:R-:W-:Y:S02]  /*5e70*/  ISETP.LT.AND P3, PT, R40, UR6, !P0 ;  /* 0x0000000628007c0c */ /* 0x000fe4000c761270 */
[----:B------:R-:W-:-:S02]  /*5e80*/  IADD3.X R43, R67, UR5, RZ, P2, !PT ;  /* 0x00000005432b7c10 */ /* 0x000fc400097fe4ff */
[----:B------:R-:W-:Y:S02]  /*5e90*/  IADD3 R40, P6, R42, UR4, RZ ;  /* 0x000000042a287c10 */ /* 0x000fe4000ffde0ff */
[----:B------:R-:W-:Y:S02]  /*5ea0*/  ISETP.LT.AND P2, PT, R5, UR6, !P0 ;  /* 0x0000000605007c0c */ /* 0x000fe4000c741270 */
[----:B------:R-:W-:Y:S02]  /*5eb0*/  ISETP.LT.AND P0, PT, R39, UR6, !P0 ;  /* 0x0000000627007c0c */ /* 0x000fe4000c701270 */
[----:B------:R-:W-:Y:S01]  /*5ec0*/  IADD3.X R41, R43, UR5, RZ, P6, !PT ;  /* 0x000000052b297c10 */ /* 0x000fe2000b7fe4ff */
[----:B------:R-:W-:Y:S01]  /*5ed0*/  @P4 IMAD.MOV.U32 R46, RZ, RZ, R66 ;  /* 0x000000ffff2e4224 */ /* 0x000fe200078e0042 */
[----:B------:R-:W-:Y:S01]  /*5ee0*/  IADD3 R44, P6, R40, UR4, RZ ;  /* 0x00000004282c7c10 */ /* 0x000fe2000ffde0ff */
[----:B------:R-:W-:-:S03]  /*5ef0*/  @P4 IMAD.MOV.U32 R47, RZ, RZ, R67 ;  /* 0x000000ffff2f4224 */ /* 0x000fc600078e0043 */
[----:B------:R-:W-:Y:S02]  /*5f00*/  IADD3.X R45, R41, UR5, RZ, P6, !PT ;  /* 0x00000005292d7c10 */ /* 0x000fe4000b7fe4ff */
[----:B------:R1:W-:Y:S04]  /*5f10*/  @P4 STG.E.64 desc[UR20][R46.64], R70 ;  /* 0x000000462e004986 */ /* 0x0003e8000c101b14 */
[----:B------:R1:W-:Y:S04]  /*5f20*/  @P3 STG.E.64 desc[UR20][R42.64], R10 ;  /* 0x0000000a2a003986 */ /* 0x0003e8000c101b14 */
[----:B------:R1:W-:Y:S04]  /*5f30*/  @P2 STG.E.64 desc[UR20][R40.64], R8 ;  /* 0x0000000828002986 */ /* 0x0003e8000c101b14 */
[----:B------:R1:W-:Y:S02]  /*5f40*/  @P0 STG.E.64 desc[UR20][R44.64], R6 ;  /* 0x000000062c000986 */ /* 0x0003e4000c101b14 */
.L_x_48:
[----:B------:R-:W-:Y:S05]  /*5f50*/  BSYNC B1 ;  /* 0x0000000000017941 */ /* 0x000fea0003800000 */
.L_x_34:
[----:B------:R-:W-:Y:S01]  /*5f60*/  ULDC.64 UR4, c[0x0][0x310] ;  /* 0x0000c40000047ab9 */ /* 0x000fe20000000a00 */
[----:B------:R-:W-:Y:S01]  /*5f70*/  BSSY B1, `(.L_x_49) ;  /* 0x00000ec000017945 */ /* 0x000fe20003800000 */
[----:B-12---:R-:W-:-:S04]  /*5f80*/  IADD3 R6, P0, R66, UR4, RZ ;  /* 0x0000000442067c10 */ /* 0x006fc8000ff1e0ff */
[----:B------:R-:W-:Y:S01]  /*5f90*/  IADD3.X R7, R67, UR5, RZ, P0, !PT ;  /* 0x0000000543077c10 */ /* 0x000fe200087fe4ff */
[----:B------:R-:W-:Y:S08]  /*5fa0*/  @!P1 BRA `(.L_x_50) ;  /* 0x0000000c00549947 */ /* 0x000ff00003800000 */
        /* <DEDUP_REMOVED lines=11> */
[----:B-----5:R-:W-:Y:S05]  /*6060*/  CALL.REL.NOINC `($__internal_0_$__cuda_sm20_div_u64) ;  /* 0x0000004000787944 */ /* 0x020fea0003c00000 */
[----:B------:R-:W-:-:S04]  /*6070*/  IADD3 R5, P0, RZ, -R41, RZ ;  /* 0x80000029ff057210 */ /* 0x000fc80007f1e0ff */
[----:B------:R-:W-:Y:S01]  /*6080*/  IADD3.X R11, RZ, ~R40, RZ, P0, !PT ;  /* 0x80000028ff0b7210 */ /* 0x000fe200007fe4ff */
[----:B------:R-:W-:-:S04]  /*6090*/  IMAD.WIDE.U32 R8, R34, R5, R8 ;  /* 0x0000000522087225 */ /* 0x000fc800078e0008 */
[----:B------:R-:W-:-:S04]  /*60a0*/  IMAD R10, R11, R34, RZ ;  /* 0x000000220b0a7224 */ /* 0x000fc800078e02ff */
[----:B------:R-:W-:Y:S01]  /*60b0*/  IMAD R5, R0, R5, R10 ;  /* 0x0000000500057224 */ /* 0x000fe200078e020a */
[----:B------:R-:W-:-:S04]  /*60c0*/  MOV R10, R41 ;  /* 0x00000029000a7202 */ /* 0x000fc80000000f00 */
[----:B------:R-:W-:Y:S01]  /*60d0*/  IADD3 R9, R5, R9, RZ ;  /* 0x0000000905097210 */ /* 0x000fe20007ffe0ff */
[----:B------:R-:W-:Y:S05]  /*60e0*/  BRA `(.L_x_53) ;  /* 0x0000000000547947 */ /* 0x000fea0003800000 */
.L_x_52:
[----:B------:R-:W1:Y:S01]  /*60f0*/  I2F.U32.RP R11, R34 ;  /* 0x00000022000b7306 */ /* 0x000e620000209000 */
[----:B------:R-:W-:Y:S01]  /*6100*/  IMAD.MOV.U32 R40, RZ, RZ, RZ ;  /* 0x000000ffff287224 */ /* 0x000fe200078e00ff */
[----:B------:R-:W-:-:S06]  /*6110*/  ISETP.NE.U32.AND P0, PT, R34, RZ, PT ;  /* 0x000000ff2200720c */ /* 0x000fcc0003f05070 */
[----:B-1----:R-:W1:Y:S02]  /*6120*/  MUFU.RCP R9, R11 ;  /* 0x0000000b00097308 */ /* 0x002e640000001000 */
[----:B-1----:R-:W-:-:S06]  /*6130*/  IADD3 R9, R9, 0xffffffe, RZ ;  /* 0x0ffffffe09097810 */ /* 0x002fcc0007ffe0ff */
[----:B------:R-:W1:Y:S02]  /*6140*/  F2I.FTZ.U32.TRUNC.NTZ R41, R9 ;  /* 0x0000000900297305 */ /* 0x000e64000021f000 */
[----:B-1----:R-:W-:Y:S01]  /*6150*/  IADD3 R5, RZ, -R41, RZ ;  /* 0x80000029ff057210 */ /* 0x002fe20007ffe0ff */
        /* <DEDUP_REMOVED lines=14> */
.L_x_53:
[----:B------:R-:W-:Y:S05]  /*6240*/  BSYNC B0 ;  /* 0x0000000000007941 */ /* 0x000fea0003800000 */
.L_x_51:
[----:B------:R-:W-:Y:S01]  /*6250*/  ULDC.64 UR4, c[0x0][0x210] ;  /* 0x0000840000047ab9 */ /* 0x000fe20000000a00 */
[--C-:B------:R-:W-:Y:S02]  /*6260*/  SHF.R.U64 R5, R8, 0x3, R9.reuse ;  /* 0x0000000308057819 */ /* 0x100fe40000001209 */
[----:B------:R-:W-:Y:S02]  /*6270*/  ISETP.GE.AND P0, PT, R36, UR5, PT ;  /* 0x0000000524007c0c */ /* 0x000fe4000bf06270 */
[----:B------:R-:W-:Y:S02]  /*6280*/  ISETP.LE.U32.AND P2, PT, R10, R5, PT ;  /* 0x000000050a00720c */ /* 0x000fe40003f43070 */
[----:B------:R-:W-:Y:S02]  /*6290*/  SHF.R.U32.HI R9, RZ, 0x3, R9 ;  /* 0x00000003ff097819 */ /* 0x000fe40000011609 */
[----:B------:R-:W-:Y:S02]  /*62a0*/  ISETP.LT.AND P3, PT, R4, UR4, !P0 ;  /* 0x0000000404007c0c */ /* 0x000fe4000c761270 */
[----:B------:R-:W-:-:S04]  /*62b0*/  SHF.R.S32.HI R10, RZ, 0x1f, R10 ;  /* 0x0000001fff0a7819 */ /* 0x000fc8000001140a */
[----:B------:R-:W-:-:S13]  /*62c0*/  ISETP.LE.U32.AND.EX P2, PT, R10, R9, P3, P2 ;  /* 0x000000090a00720c */ /* 0x000fda0001f43120 */
[----:B------:R1:W4:Y:S01]  /*62d0*/  @P2 LDG.E.LTC128B.64 R32, desc[UR20][R24.64] ;  /* 0x0000001418202981 */ /* 0x000322000c1e1b20 */
[----:B------:R-:W-:Y:S01]  /*62e0*/  IADD3 R10, P2, R22, R24, RZ ;  /* 0x00000018160a7210 */ /* 0x000fe20007f5e0ff */
[----:B------:R-:W-:Y:S04]  /*62f0*/  BSSY B0, `(.L_x_54) ;  /* 0x000002a000007945 */ /* 0x000fe80003800000 */
[----:B------:R-:W-:Y:S01]  /*6300*/  IMAD.X R11, R23, 0x1, R25, P2 ;  /* 0x00000001170b7824 */ /* 0x000fe200010e0619 */
        /* <DEDUP_REMOVED lines=19> */
.L_x_55:
        /* <DEDUP_REMOVED lines=21> */
.L_x_56:
[----:B------:R-:W-:Y:S05]  /*6590*/  BSYNC B0 ;  /* 0x0000000000007941 */ /* 0x000fea0003800000 */
.L_x_54:
[--C-:B------:R-:W-:Y:S01]  /*65a0*/  SHF.R.U64 R5, R8, 0x3, R9.reuse ;  /* 0x0000000308057819 */ /* 0x100fe20000001209 */
[----:B------:R-:W-:Y:S01]  /*65b0*/  VIADD R8, R38, 0x9 ;  /* 0x0000000926087836 */ /* 0x000fe20000000000 */
[----:B------:R-:W-:Y:S01]  /*65c0*/  ULDC UR4, c[0x0][0x210] ;  /* 0x0000840000047ab9 */ /* 0x000fe20000000800 */
[----:B------:R-:W-:Y:S02]  /*65d0*/  SHF.R.U32.HI R9, RZ, 0x3, R9 ;  /* 0x00000003ff097819 */ /* 0x000fe40000011609 */
[----:B------:R-:W-:Y:S02]  /*65e0*/  ISETP.LE.U32.AND P2, PT, R24, R5, PT ;  /* 0x000000051800720c */ /* 0x000fe40003f43070 */
        /* <DEDUP_REMOVED lines=27> */
.L_x_58:
        /* <DEDUP_REMOVED lines=20> */
.L_x_59:
[----:B------:R-:W-:Y:S05]  /*68e0*/  BSYNC B0 ;  /* 0x0000000000007941 */ /* 0x000fea0003800000 */
.L_x_57:
        /* <DEDUP_REMOVED lines=32> */
.L_x_61:
        /* <DEDUP_REMOVED lines=8> */
[----:B------:R-:W-:-:S04]  /*6b70*/  IMAD.HI.U32 R5, R11, R0, R10 ;  /* 0x000000000b057227 */ /* 0x000fc800078e000a */
[----:B------:R-:W-:Y:S02]  /*6b80*/  IMAD.MOV.U32 R0, RZ, RZ, RZ ;  /* 0x000000ffff007224 */ /* 0x000fe400078e00ff */
        /* <DEDUP_REMOVED lines=11> */
.L_x_62:
[----:B------:R-:W-:Y:S05]  /*6c40*/  BSYNC B0 ;  /* 0x0000000000007941 */ /* 0x000fea0003800000 */
.L_x_60:
        /* <DEDUP_REMOVED lines=8> */
[----:B------:R-:W-:Y:S05]  /*6cd0*/  @!P2 BRA `(.L_x_63) ;  /* 0x000000000054a947 */ /* 0x000fea0003800000 */
[----:B------:R2:W4:Y:S01]  /*6ce0*/  LDG.E.LTC128B.64 R26, desc[UR20][R22.64] ;  /* 0x00000014161a7981 */ /* 0x000522000c1e1b20 */
[----:B------:R-:W-:Y:S05]  /*6cf0*/  BRA `(.L_x_63) ;  /* 0x00000000004c7947 */ /* 0x000fea0003800000 */
.L_x_50:
[----:B------:R-:W-:Y:S01]  /*6d00*/  ULDC UR4, c[0x0][0x214] ;  /* 0x0000850000047ab9 */ /* 0x000fe20000000800 */
[----:B------:R-:W-:Y:S01]  /*6d10*/  VIADD R0, R38, 0x9 ;  /* 0x0000000926007836 */ /* 0x000fe20000000000 */
[----:B------:R-:W-:Y:S01]  /*6d20*/  IADD3 R8, P6, R22, R24, RZ ;  /* 0x0000001816087210 */ /* 0x000fe20007fde0ff */
[----:B------:R-:W-:Y:S01]  /*6d30*/  VIADD R2, R38, 0xa ;  /* 0x0000000a26027836 */ /* 0x000fe20000000000 */
[----:B------:R-:W-:Y:S02]  /*6d40*/  ISETP.GE.AND P4, PT, R36, UR4, PT ;  /* 0x0000000424007c0c */ /* 0x000fe4000bf86270 */
[----:B------:R-:W-:Y:S01]  /*6d50*/  IADD3 R10, P0, R22, R8, RZ ;  /* 0x00000008160a7210 */ /* 0x000fe20007f1e0ff */
[C---:B------:R-:W-:Y:S01]  /*6d60*/  IMAD.X R9, R23.reuse, 0x1, R25, P6 ;  /* 0x0000000117097824 */ /* 0x040fe200030e0619 */
[----:B------:R-:W-:Y:S01]  /*6d70*/  ISETP.LT.AND P2, PT, R0, UR6, !P4 ;  /* 0x0000000600007c0c */ /* 0x000fe2000e741270 */
[----:B------:R-:W-:Y:S01]  /*6d80*/  VIADD R0, R38, 0xb ;  /* 0x0000000b26007836 */ /* 0x000fe20000000000 */
[----:B------:R-:W-:Y:S01]  /*6d90*/  ISETP.LT.AND P3, PT, R4, UR6, !P4 ;  /* 0x0000000604007c0c */ /* 0x000fe2000e761270 */
[----:B------:R-:W-:Y:S01]  /*6da0*/  IMAD.X R11, R23, 0x1, R9, P0 ;  /* 0x00000001170b7824 */ /* 0x000fe200000e0609 */
[----:B------:R-:W-:-:S02]  /*6db0*/  ISETP.LT.AND P0, PT, R2, UR6, !P4 ;  /* 0x0000000602007c0c */ /* 0x000fc4000e701270 */
[----:B------:R-:W-:Y:S02]  /*6dc0*/  ISETP.LT.AND P4, PT, R0, UR6, !P4 ;  /* 0x0000000600007c0c */ /* 0x000fe4000e781270 */
[----:B------:R-:W-:-:S05]  /*6dd0*/  IADD3 R22, P6, R22, R10, RZ ;  /* 0x0000000a16167210 */ /* 0x000fca0007fde0ff */
[----:B------:R-:W-:Y:S01]  /*6de0*/  IMAD.X R23, R23, 0x1, R11, P6 ;  /* 0x0000000117177824 */ /* 0x000fe200030e060b */
[----:B------:R1:W4:Y:S04]  /*6df0*/  @P2 LDG.E.LTC128B.64 R30, desc[UR20][R8.64] ;  /* 0x00000014081e2981 */ /* 0x000328000c1e1b20 */
[----:B------:R1:W4:Y:S04]  /*6e00*/  @P3 LDG.E.LTC128B.64 R32, desc[UR20][R24.64] ;  /* 0x0000001418203981 */ /* 0x000328000c1e1b20 */
[----:B------:R1:W4:Y:S04]  /*6e10*/  @P0 LDG.E.LTC128B.64 R28, desc[UR20][R10.64] ;  /* 0x000000140a1c0981 */ /* 0x000328000c1e1b20 */
[----:B------:R1:W4:Y:S02]  /*6e20*/  @P4 LDG.E.LTC128B.64 R26, desc[UR20][R22.64] ;  /* 0x00000014161a4981 */ /* 0x000324000c1e1b20 */
.L_x_63:
[----:B------:R-:W-:Y:S05]  /*6e30*/  BSYNC B1 ;  /* 0x0000000000017941 */ /* 0x000fea0003800000 */
.L_x_49:
[----:B------:R-:W-:Y:S06]  /*6e40*/  BAR.SYNC.DEFER_BLOCKING 0x0 ;  /* 0x0000000000007b1d */ /* 0x000fec0000010000 */
[----:B-----5:R-:W-:Y:S04]  /*6e50*/  STS.128 [R37], R16 ;  /* 0x0000001025007388 */ /* 0x020fe80000000c00 */
[----:B------:R-:W-:Y:S01]  /*6e60*/  STS.128 [R37+0x40], R12 ;  /* 0x0000400c25007388 */ /* 0x000fe20000000c00 */
[----:B------:R-:W-:Y:S06]  /*6e70*/  BAR.SYNC.DEFER_BLOCKING 0x0 ;  /* 0x0000000000007b1d */ /* 0x000fec0000010000 */
[----:B------:R-:W3:Y:S04]  /*6e80*/  LDS.64 R2, [R35+UR8] ;  /* 0x0000000823027984 */ /* 0x000ee80008000a00 */
[----:B-1----:R-:W1:Y:S04]  /*6e90*/  LDS.64 R8, [R35+UR8+0x120] ;  /* 0x0001200823087984 */ /* 0x002e680008000a00 */
[----:B------:R-:W1:Y:S04]  /*6ea0*/  LDS.64 R10, [R35+UR8+0x240] ;  /* 0x00024008230a7984 */ /* 0x000e680008000a00 */
[----:B--2---:R-:W2:Y:S01]  /*6eb0*/  LDS.64 R22, [R35+UR8+0x360] ;  /* 0x0003600823167984 */ /* 0x004ea20008000a00 */
[----:B---3--:R-:W-:-:S02]  /*6ec0*/  DMUL R2, R2, R64 ;  /* 0x0000004002027228 */ /* 0x008fc40000000000 */
[-C--:B-1----:R-:W-:Y:S02]  /*6ed0*/  DMUL R8, R8, R64.reuse ;  /* 0x0000004008087228 */ /* 0x082fe40000000000 */
[----:B------:R-:W-:-:S04]  /*6ee0*/  DMUL R10, R10, R64 ;  /* 0x000000400a0a7228 */ /* 0x000fc80000000000 */
[----:B----4-:R-:W-:Y:S02]  /*6ef0*/  DFMA R2, R32, R62, R2 ;  /* 0x0000003e2002722b */ /* 0x010fe40000000002 */
[----:B--2---:R-:W-:Y:S02]  /*6f00*/  DMUL R64, R22, R64 ;  /* 0x0000004016407228 */ /* 0x004fe40000000000 */
[-C--:B------:R-:W-:Y:S02]  /*6f10*/  DFMA R8, R30, R62.reuse, R8 ;  /* 0x0000003e1e08722b */ /* 0x080fe40000000008 */
[----:B------:R-:W-:-:S04]  /*6f20*/  DFMA R10, R28, R62, R10 ;  /* 0x0000003e1c0a722b */ /* 0x000fc8000000000a */
[----:B------:R-:W-:Y:S01]  /*6f30*/  DFMA R62, R26, R62, R64 ;  /* 0x0000003e1a3e722b */ /* 0x000fe20000000040 */
[----:B------:R-:W-:Y:S10]  /*6f40*/  @!P1 BRA `(.L_x_64) ;  /* 0x0000000c00a89947 */ /* 0x000ff40003800000 */
[----:B------:R-:W-:Y:S01]  /*6f50*/  IADD3 R12, P0, -R20, R6, RZ ;  /* 0x00000006140c7210 */ /* 0x000fe20007f1e1ff */
[----:B------:R-:W-:Y:S01]  /*6f60*/  ULDC UR4, c[0x0][0x2f4] ;  /* 0x0000bd0000047ab9 */ /* 0x000fe20000000800 */
[----:B------:R-:W-:Y:S01]  /*6f70*/  BSSY B0, `(.L_x_65) ;  /* 0x0000030000007945 */ /* 0x000fe20003800000 */
[----:B------:R-:W-:Y:S02]  /*6f80*/  IMAD.U32 R17, RZ, RZ, UR4 ;  /* 0x00000004ff117e24 */ /* 0x000fe4000f8e00ff */
[----:B------:R-:W-:-:S05]  /*6f90*/  IMAD.X R13, R7, 0x1, ~R21, P0 ;  /* 0x00000001070d7824 */ /* 0x000fca00000e0e15 */
        /* <DEDUP_REMOVED lines=9> */
[----:B------:R-:W-:Y:S05]  /*7030*/  CALL.REL.NOINC `($__internal_0_$__cuda_sm20_div_u64) ;  /* 0x0000003000847944 */ /* 0x000fea0003c00000 */
        /* <DEDUP_REMOVED lines=12> */
.L_x_66:
        /* <DEDUP_REMOVED lines=8> */
[----:B-1----:R-:W-:Y:S01]  /*7180*/  IMAD R13, R19, R15, RZ ;  /* 0x0000000f130d7224 */ /* 0x002fe200078e02ff */
[----:B------:R-:W-:-:S04]  /*7190*/  MOV R5, RZ ;  /* 0x000000ff00057202 */ /* 0x000fc80000000f00 */
[----:B------:R-:W-:-:S05]  /*71a0*/  IADD3 R13, -R13, RZ, RZ ;  /* 0x000000ff0d0d7210 */ /* 0x000fca0007ffe1ff */
        /* <DEDUP_REMOVED lines=12> */
.L_x_67:
[----:B------:R-:W-:Y:S05]  /*7270*/  BSYNC B0 ;  /* 0x0000000000007941 */ /* 0x000fea0003800000 */
.L_x_65:
        /* <DEDUP_REMOVED lines=24> */
[----:B-1----:R-:W-:Y:S05]  /*7400*/  CALL.REL.NOINC `($__internal_0_$__cuda_sm20_div_u64) ;  /* 0x0000002c00907944 */ /* 0x002fea0003c00000 */
        /* <DEDUP_REMOVED lines=12> */
.L_x_69:
[----:B-1----:R-:W1:Y:S01]  /*74d0*/  I2F.U32.RP R6, R15 ;  /* 0x0000000f00067306 */ /* 0x002e620000209000 */
        /* <DEDUP_REMOVED lines=19> */
.L_x_70:
[----:B------:R-:W-:Y:S05]  /*7610*/  BSYNC B0 ;  /* 0x0000000000007941 */ /* 0x000fea0003800000 */
.L_x_68:
        /* <DEDUP_REMOVED lines=37> */
.L_x_72:
        /* <DEDUP_REMOVED lines=20> */
.L_x_73:
[----:B------:R-:W-:Y:S05]  /*79b0*/  BSYNC B0 ;  /* 0x0000000000007941 */ /* 0x000fea0003800000 */
.L_x_71:
        /* <DEDUP_REMOVED lines=26> */
[----:B------:R-:W-:-:S03]  /*7b60*/  ULDC.64 UR4, c[0x0][0x2f0] ;  /* 0x0000bc0000047ab9 */ /* 0x000fc60000000a00 */
[----:B------:R-:W-:Y:S01]  /*7b70*/  IADD3.X R0, RZ, ~R40, RZ, P1, !PT ;  /* 0x80000028ff007210 */ /* 0x000fe20000ffe4ff */
[----:B------:R-:W-:-:S04]  /*7b80*/  IMAD.WIDE.U32 R20, R3, UR4, R20 ;  /* 0x0000000403147c25 */ /* 0x000fc8000f8e0014 */
[----:B------:R-:W-:Y:S01]  /*7b90*/  IMAD R0, R0, UR4, RZ ;  /* 0x0000000400007c24 */ /* 0x000fe2000f8e02ff */
[----:B------:R-:W-:-:S03]  /*7ba0*/  MOV R15, R20 ;  /* 0x00000014000f7202 */ /* 0x000fc60000000f00 */
[----:B------:R-:W-:Y:S01]  /*7bb0*/  IMAD R0, R3, UR5, R0 ;  /* 0x0000000503007c24 */ /* 0x000fe2000f8e0200 */
[----:B------:R-:W-:-:S04]  /*7bc0*/  MOV R3, R41 ;  /* 0x0000002900037202 */ /* 0x000fc80000000f00 */
[----:B------:R-:W-:Y:S01]  /*7bd0*/  IADD3 R2, R0, R21, RZ ;  /* 0x0000001500027210 */ /* 0x000fe20007ffe0ff */
[----:B------:R-:W-:Y:S05]  /*7be0*/  BRA `(.L_x_76) ;  /* 0x0000000000507947 */ /* 0x000fea0003800000 */
.L_x_75:
        /* <DEDUP_REMOVED lines=20> */
.L_x_76:
[----:B------:R-:W-:Y:S05]  /*7d30*/  BSYNC B0 ;  /* 0x0000000000007941 */ /* 0x000fea0003800000 */
.L_x_74:
        /* <DEDUP_REMOVED lines=11> */
.L_x_64:
[----:B------:R-:W-:Y:S01]  /*7df0*/  ULDC UR4, c[0x0][0x214] ;  /* 0x0000850000047ab9 */ /* 0x000fe20000000800 */
[----:B------:R-:W-:Y:S01]  /*7e00*/  VIADD R0, R38, 0x9 ;  /* 0x0000000926007836 */ /* 0x000fe20000000000 */
[----:B------:R-:W-:Y:S01]  /*7e10*/  ISETP.GE.AND P0, PT, R36, UR4, PT ;  /* 0x0000000424007c0c */ /* 0x000fe2000bf06270 */
[----:B------:R-:W-:Y:S01]  /*7e20*/  VIADD R38, R38, 0xa ;  /* 0x0000000a26267836 */ /* 0x000fe20000000000 */
[----:B------:R-:W-:Y:S02]  /*7e30*/  ULDC.64 UR4, c[0x0][0x2f8] ;  /* 0x0000be0000047ab9 */ /* 0x000fe40000000a00 */
[----:B------:R-:W-:Y:S02]  /*7e40*/  ISETP.LT.AND P3, PT, R4, UR6, !P0 ;  /* 0x0000000604007c0c */ /* 0x000fe4000c761270 */
[----:B------:R-:W-:Y:S02]  /*7e50*/  ISETP.LT.AND P2, PT, R0, UR6, !P0 ;  /* 0x0000000600007c0c */ /* 0x000fe4000c741270 */
[----:B------:R-:W-:-:S02]  /*7e60*/  IADD3 R4, P1, R6, UR4, RZ ;  /* 0x0000000406047c10 */ /* 0x000fc4000ff3e0ff */
[----:B------:R-:W-:Y:S02]  /*7e70*/  ISETP.LT.AND P0, PT, R38, UR6, !P0 ;  /* 0x0000000626007c0c */ /* 0x000fe4000c701270 */
[----:B------:R-:W-:Y:S02]  /*7e80*/  IADD3.X R5, R7, UR5, RZ, P1, !PT ;  /* 0x0000000507057c10 */ /* 0x000fe40008ffe4ff */
[----:B------:R-:W-:-:S03]  /*7e90*/  IADD3 R12, P1, R4, UR4, RZ ;  /* 0x00000004040c7c10 */ /* 0x000fc6000ff3e0ff */
[----:B------:R3:W-:Y:S01]  /*7ea0*/  @P3 STG.E.64 desc[UR20][R6.64], R2 ;  /* 0x0000000206003986 */ /* 0x0007e2000c101b14 */
[----:B------:R-:W-:-:S03]  /*7eb0*/  IADD3.X R13, R5, UR5, RZ, P1, !PT ;  /* 0x00000005050d7c10 */ /* 0x000fc60008ffe4ff */
[----:B------:R3:W-:Y:S04]  /*7ec0*/  @P2 STG.E.64 desc[UR20][R4.64], R8 ;  /* 0x0000000804002986 */ /* 0x0007e8000c101b14 */
[----:B------:R3:W-:Y:S01]  /*7ed0*/  @P0 STG.E.64 desc[UR20][R12.64], R10 ;  /* 0x0000000a0c000986 */ /* 0x0007e2000c101b14 */
[----:B------:R-:W-:-:S04]  /*7ee0*/  IADD3 R14, P0, R12, UR4, RZ ;  /* 0x000000040c0e7c10 */ /* 0x000fc8000ff1e0ff */
[----:B------:R-:W-:Y:S01]  /*7ef0*/  IADD3.X R15, R13, UR5, RZ, P0, !PT ;  /* 0x000000050d0f7c10 */ /* 0x000fe200087fe4ff */
[----:B------:R-:W-:Y:S08]  /*7f00*/  @!P4 BRA `(.L_x_77) ;  /* 0x000000200088c947 */ /* 0x000ff00003800000 */
[----:B------:R1:W-:Y:S01]  /*7f10*/  STG.E.64 desc[UR20][R14.64], R62 ;  /* 0x0000003e0e007986 */ /* 0x0003e2000c101b14 */
[----:B------:R-:W-:Y:S05]  /*7f20*/  BRA `(.L_x_77) ;  /* 0x0000002000807947 */ /* 0x000fea0003800000 */
.L_x_18:
[----:B------:R-:W-:Y:S01]  /*7f30*/  BAR.SYNC.DEFER_BLOCKING 0x0 ;  /* 0x0000000000007b1d */ /* 0x000fe20000010000 */
[----:B------:R-:W-:-:S04]  /*7f40*/  SHF.L.U32 R0, R60, 0x5, RZ ;  /* 0x000000053c007819 */ /* 0x000fc800000006ff */
[----:B------:R-:W-:Y:S01]  /*7f50*/  ISETP.LT.AND P1, PT, R0, UR18, PT ;  /* 0x0000001200007c0c */ /* 0x000fe2000bf21270 */
[----:B------:R-:W-:Y:S01]  /*7f60*/  BSSY B1, `(.L_x_78) ;  /* 0x000010d000017945 */ /* 0x000fe20003800000 */
[----:B------:R-:W-:-:S04]  /*7f70*/  DEPBAR.LE SB5, 0x2 ;  /* 0x0000d0800000791a */ /* 0x000fc80000000000 */
[----:B------:R-:W-:Y:S04]  /*7f80*/  STS.128 [R37], R4 ;  /* 0x0000000425007388 */ /* 0x000fe80000000c00 */
[----:B------:R-:W-:Y:S01]  /*7f90*/  STS.128 [R37+0x40], R8 ;  /* 0x0000400825007388 */ /* 0x000fe20000000c00 */
[----:B------:R-:W-:Y:S06]  /*7fa0*/  BAR.SYNC.DEFER_BLOCKING 0x0 ;  /* 0x0000000000007b1d */ /* 0x000fec0000010000 */
[----:B-1----:R-:W1:Y:S04]  /*7fb0*/  LDS.64 R24, [R35+UR8] ;  /* 0x0000000823187984 */ /* 0x002e680008000a00 */
[----:B---3--:R-:W3:Y:S04]  /*7fc0*/  LDS.64 R22, [R35+UR8+0x120] ;  /* 0x0001200823167984 */ /* 0x008ee80008000a00 */
[----:B------:R-:W4:Y:S04]  /*7fd0*/  LDS.64 R26, [R35+UR8+0x240] ;  /* 0x00024008231a7984 */ /* 0x000f280008000a00 */
[----:B------:R-:W2:Y:S01]  /*7fe0*/  LDS.64 R2, [R35+UR8+0x360] ;  /* 0x0003600823027984 */ /* 0x000ea20008000a00 */
[----:B-1----:R-:W-:-:S02]  /*7ff0*/  DMUL R24, R24, R64 ;  /* 0x0000004018187228 */ /* 0x002fc40000000000 */
[-C--:B---3--:R-:W-:Y:S02]  /*8000*/  DMUL R22, R22, R64.reuse ;  /* 0x0000004016167228 */ /* 0x088fe40000000000 */
[-C--:B----4-:R-:W-:Y:S02]  /*8010*/  DMUL R4, R26, R64.reuse ;  /* 0x000000401a047228 */ /* 0x090fe40000000000 */
[----:B--2---:R-:W-:Y:S01]  /*8020*/  DMUL R2, R2, R64 ;  /* 0x0000004002027228 */ /* 0x004fe20000000000 */
        /* <DEDUP_REMOVED lines=26> */
.L_x_81:
        /* <DEDUP_REMOVED lines=23> */
.L_x_82:
[----:B------:R-:W-:Y:S05]  /*8340*/  BSYNC B0 ;  /* 0x0000000000007941 */ /* 0x000fea0003800000 */
.L_x_80:
        /* <DEDUP_REMOVED lines=13> */
[----:B------:R-:W-:Y:S02]  /*8420*/  @P3 IMAD.MOV.U32 R10, RZ, RZ, R66 ;  /* 0x000000ffff0a3224 */ /* 0x000fe400078e0042 */
[----:B------:R-:W-:Y:S02]  /*8430*/  @P3 IMAD.MOV.U32 R11, RZ, RZ, R67 ;  /* 0x000000ffff0b3224 */ /* 0x000fe400078e0043 */
[----:B------:R-:W-:-:S03]  /*8440*/  IMAD.X R9, R7, 0x1, ~R21, P2 ;  /* 0x0000000107097824 */ /* 0x000fc600010e0e15 */
[----:B------:R1:W-:Y:S02]  /*8450*/  @P3 STG.E.64 desc[UR20][R10.64], R24 ;  /* 0x000000180a003986 */ /* 0x0003e4000c101b14 */
        /* <DEDUP_REMOVED lines=21> */
.L_x_84:
[----:B-1----:R-:W1:Y:S01]  /*85b0*/  I2F.U32.RP R24, R27 ;  /* 0x0000001b00187306 */ /* 0x002e620000209000 */
        /* <DEDUP_REMOVED lines=20> */
.L_x_85:
[----:B------:R-:W-:Y:S05]  /*8700*/  BSYNC B0 ;  /* 0x0000000000007941 */ /* 0x000fea0003800000 */
.L_x_83:
        /* <DEDUP_REMOVED lines=37> */
.L_x_87:
        /* <DEDUP_REMOVED lines=20> */
.L_x_88:
[----:B------:R-:W-:Y:S05]  /*8aa0*/  BSYNC B0 ;  /* 0x0000000000007941 */ /* 0x000fea0003800000 */
.L_x_86:
        /* <DEDUP_REMOVED lines=26> */
[----:B------:R-:W-:-:S03]  /*8c50*/  ULDC.64 UR4, c[0x0][0x2f0] ;  /* 0x0000bc0000047ab9 */ /* 0x000fc60000000a00 */
[----:B------:R-:W-:Y:S01]  /*8c60*/  IADD3.X R0, RZ, ~R40, RZ, P2, !PT ;  /* 0x80000028ff007210 */ /* 0x000fe200017fe4ff */
[----:B------:R-:W-:-:S04]  /*8c70*/  IMAD.WIDE.U32 R10, R5, UR4, R10 ;  /* 0x00000004050a7c25 */ /* 0x000fc8000f8e000a */
[----:B------:R-:W-:-:S04]  /*8c80*/  IMAD R0, R0, UR4, RZ ;  /* 0x0000000400007c24 */ /* 0x000fc8000f8e02ff */
[----:B------:R-:W-:Y:S01]  /*8c90*/  IMAD R0, R5, UR5, R0 ;  /* 0x0000000505007c24 */ /* 0x000fe2000f8e0200 */
[----:B------:R-:W-:-:S04]  /*8ca0*/  MOV R5, R41 ;  /* 0x0000002900057202 */ /* 0x000fc80000000f00 */
[----:B------:R-:W-:Y:S01]  /*8cb0*/  IADD3 R4, R0, R11, RZ ;  /* 0x0000000b00047210 */ /* 0x000fe20007ffe0ff */
[----:B------:R-:W-:Y:S05]  /*8cc0*/  BRA `(.L_x_91) ;  /* 0x0000000000507947 */ /* 0x000fea0003800000 */
.L_x_90:
        /* <DEDUP_REMOVED lines=20> */
.L_x_91:
[----:B------:R-:W-:Y:S05]  /*8e10*/  BSYNC B0 ;  /* 0x0000000000007941 */ /* 0x000fea0003800000 */
.L_x_89:
        /* <DEDUP_REMOVED lines=11> */
.L_x_79:
[----:B------:R-:W-:Y:S01]  /*8ed0*/  ULDC.64 UR6, c[0x0][0x210] ;  /* 0x0000840000067ab9 */ /* 0x000fe20000000a00 */
[----:B------:R-:W-:Y:S01]  /*8ee0*/  VIADD R0, R38, 0x1 ;  /* 0x0000000126007836 */ /* 0x000fe20000000000 */
[----:B------:R-:W-:Y:S01]  /*8ef0*/  ISETP.GE.AND P0, PT, R36, UR7, PT ;  /* 0x0000000724007c0c */ /* 0x000fe2000bf06270 */
[----:B------:R-:W-:Y:S01]  /*8f00*/  ULDC.64 UR4, c[0x0][0x2f8] ;  /* 0x0000be0000047ab9 */ /* 0x000fe20000000a00 */
[----:B------:R-:W-:Y:S01]  /*8f10*/  VIADD R6, R38, 0x2 ;  /* 0x0000000226067836 */ /* 0x000fe20000000000 */
[----:B------:R-:W-:Y:S02]  /*8f20*/  IADD3 R8, P2, R66, UR4, RZ ;  /* 0x0000000442087c10 */ /* 0x000fe4000ff5e0ff */
[----:B------:R-:W-:Y:S02]  /*8f30*/  ISETP.LT.AND P4, PT, R38, UR6, !P0 ;  /* 0x0000000626007c0c */ /* 0x000fe4000c781270 */
[----:B------:R-:W-:Y:S01]  /*8f40*/  ISETP.LT.AND P3, PT, R0, UR6, !P0 ;  /* 0x0000000600007c0c */ /* 0x000fe2000c761270 */
[----:B------:R-:W-:Y:S01]  /*8f50*/  VIADD R0, R38, 0x3 ;  /* 0x0000000326007836 */ /* 0x000fe20000000000 */
        /* <DEDUP_REMOVED lines=13> */
.L_x_92:
[----:B------:R-:W-:Y:S05]  /*9030*/  BSYNC B1 ;  /* 0x0000000000017941 */ /* 0x000fea0003800000 */
.L_x_78:
[----:B------:R-:W-:Y:S01]  /*9040*/  BAR.SYNC.DEFER_BLOCKING 0x0 ;  /* 0x0000000000007b1d */ /* 0x000fe20000010000 */
[----:B------:R-:W-:-:S05]  /*9050*/  VIADD R0, R38, 0x8 ;  /* 0x0000000826007836 */ /* 0x000fca0000000000 */
[----:B------:R-:W-:Y:S02]  /*9060*/  ULDC.64 UR4, c[0x0][0x310] ;  /* 0x0000c40000047ab9 */ /* 0x000fe40000000a00 */
[----:B--2---:R-:W-:-:S04]  /*9070*/  IADD3 R8, P0, R66, UR4, RZ ;  /* 0x0000000442087c10 */ /* 0x004fc8000ff1e0ff */
[----:B------:R-:W-:Y:S01]  /*9080*/  IADD3.X R9, R67, UR5, RZ, P0, !PT ;  /* 0x0000000543097c10 */ /* 0x000fe200087fe4ff */
[----:B-----5:R-:W-:Y:S04]  /*9090*/  STS.128 [R37], R16 ;  /* 0x0000001025007388 */ /* 0x020fe80000000c00 */
[----:B------:R-:W-:Y:S01]  /*90a0*/  STS.128 [R37+0x40], R12 ;  /* 0x0000400c25007388 */ /* 0x000fe20000000c00 */
[----:B------:R-:W-:Y:S06]  /*90b0*/  BAR.SYNC.DEFER_BLOCKING 0x0 ;  /* 0x0000000000007b1d */ /* 0x000fec0000010000 */
[----:B-1----:R-:W1:Y:S04]  /*90c0*/  LDS.64 R6, [R35+UR8] ;  /* 0x0000000823067984 */ /* 0x002e680008000a00 */
[----:B------:R-:W2:Y:S04]  /*90d0*/  LDS.64 R4, [R35+UR8+0x120] ;  /* 0x0001200823047984 */ /* 0x000ea80008000a00 */
[----:B------:R-:W3:Y:S04]  /*90e0*/  LDS.64 R2, [R35+UR8+0x240] ;  /* 0x0002400823027984 */ /* 0x000ee80008000a00 */
[----:B------:R-:W4:Y:S01]  /*90f0*/  LDS.64 R10, [R35+UR8+0x360] ;  /* 0x00036008230a7984 */ /* 0x000f220008000a00 */
[----:B-1----:R-:W-:-:S02]  /*9100*/  DMUL R6, R6, R64 ;  /* 0x0000004006067228 */ /* 0x002fc40000000000 */
[-C--:B--2---:R-:W-:Y:S02]  /*9110*/  DMUL R4, R4, R64.reuse ;  /* 0x0000004004047228 */ /* 0x084fe40000000000 */
[-C--:B---3--:R-:W-:Y:S02]  /*9120*/  DMUL R2, R2, R64.reuse ;  /* 0x0000004002027228 */ /* 0x088fe40000000000 */
[----:B----4-:R-:W-:Y:S01]  /*9130*/  DMUL R64, R10, R64 ;  /* 0x000000400a407228 */ /* 0x010fe20000000000 */
        /* <DEDUP_REMOVED lines=22> */
[----:B------:R-:W-:Y:S01]  /*92a0*/  IMAD R13, R40, R15, RZ ;  /* 0x0000000f280d7224 */ /* 0x000fe200078e02ff */
[----:B------:R-:W-:-:S03]  /*92b0*/  MOV R11, R18 ;  /* 0x00000012000b7202 */ /* 0x000fc60000000f00 */
[----:B------:R-:W-:Y:S02]  /*92c0*/  IMAD R12, R12, R17, R13 ;  /* 0x000000110c0c7224 */ /* 0x000fe400078e020d */
[----:B------:R-:W-:Y:S02]  /*92d0*/  IMAD.MOV.U32 R13, RZ, RZ, R41 ;  /* 0x000000ffff0d7224 */ /* 0x000fe400078e0029 */
[----:B------:R-:W-:Y:S01]  /*92e0*/  IMAD.IADD R12, R12, 0x1, R19 ;  /* 0x000000010c0c7824 */ /* 0x000fe200078e0213 */
[----:B------:R-:W-:Y:S05]  /*92f0*/  BRA `(.L_x_96) ;  /* 0x00000000005c7947 */ /* 0x000fea0003800000 */
.L_x_95:
        /* <DEDUP_REMOVED lines=17> */
[----:B------:R-:W-:Y:S02]  /*9410*/  ISETP.GE.U32.AND P1, PT, R12, R15, PT ;  /* 0x0000000f0c00720c */ /* 0x000fe40003f26070 */
[----:B------:R-:W-:-:S11]  /*9420*/  MOV R12, RZ ;  /* 0x000000ff000c7202 */ /* 0x000fd60000000f00 */
[----:B------:R-:W-:Y:S01]  /*9430*/  @P1 VIADD R13, R13, 0x1 ;  /* 0x000000010d0d1836 */ /* 0x000fe20000000000 */
[----:B------:R-:W-:-:S04]  /*9440*/  @!P0 LOP3.LUT R13, RZ, R15, RZ, 0x33, !PT ;  /* 0x0000000fff0d8212 */ /* 0x000fc800078e33ff */
[----:B------:R-:W-:-:S05]  /*9450*/  IADD3 R11, -R13, RZ, RZ ;  /* 0x000000ff0d0b7210 */ /* 0x000fca0007ffe1ff */
[----:B------:R-:W-:Y:S02]  /*9460*/  IMAD R11, R15, R11, R10 ;  /* 0x0000000b0f0b7224 */ /* 0x000fe400078e020a */
.L_x_96:
[----:B------:R-:W-:Y:S05]  /*9470*/  BSYNC B0 ;  /* 0x0000000000007941 */ /* 0x000fea0003800000 */
.L_x_94:
        /* <DEDUP_REMOVED lines=37> */
.L_x_98:
        /* <DEDUP_REMOVED lines=20> */
.L_x_99:
[----:B------:R-:W-:Y:S05]  /*9810*/  BSYNC B0 ;  /* 0x0000000000007941 */ /* 0x000fea0003800000 */
.L_x_97:
        /* <DEDUP_REMOVED lines=37> */
.L_x_101:
        /* <DEDUP_REMOVED lines=20> */
.L_x_102:
[----:B------:R-:W-:Y:S05]  /*9bb0*/  BSYNC B0 ;  /* 0x0000000000007941 */ /* 0x000fea0003800000 */
.L_x_100:
        /* <DEDUP_REMOVED lines=35> */
.L_x_104:
        /* <DEDUP_REMOVED lines=20> */
.L_x_105:
[----:B------:R-:W-:Y:S05]  /*9f30*/  BSYNC B0 ;  /* 0x0000000000007941 */ /* 0x000fea0003800000 */
.L_x_103:
        /* <DEDUP_REMOVED lines=11> */
.L_x_93:
[----:B------:R-:W-:Y:S01]  /*9ff0*/  ULDC UR4, c[0x0][0x214] ;  /* 0x0000850000047ab9 */ /* 0x000fe20000000800 */
[----:B------:R-:W-:Y:S01]  /*a000*/  VIADD R10, R38, 0x9 ;  /* 0x00000009260a7836 */ /* 0x000fe20000000000 */
[----:B------:R-:W-:Y:S01]  /*a010*/  ISETP.GE.AND P0, PT, R36, UR4, PT ;  /* 0x0000000424007c0c */ /* 0x000fe2000bf06270 */
[----:B------:R-:W-:Y:S02]  /*a020*/  ULDC.64 UR4, c[0x0][0x2f8] ;  /* 0x0000be0000047ab9 */ /* 0x000fe40000000a00 */
[----:B------:R-:W-:Y:S02]  /*a030*/  IADD3 R12, P1, R8, UR4, RZ ;  /* 0x00000004080c7c10 */ /* 0x000fe4000ff3e0ff */
[----:B------:R-:W-:Y:S01]  /*a040*/  ISETP.LT.AND P3, PT, R0, UR6, !P0 ;  /* 0x0000000600007c0c */ /* 0x000fe2000c761270 */
[----:B------:R-:W-:Y:S01]  /*a050*/  VIADD R0, R38, 0xa ;  /* 0x0000000a26007836 */ /* 0x000fe20000000000 */
[----:B------:R-:W-:Y:S01]  /*a060*/  ISETP.LT.AND P2, PT, R10, UR6, !P0 ;  /* 0x000000060a007c0c */ /* 0x000fe2000c741270 */
[----:B------:R-:W-:Y:S01]  /*a070*/  VIADD R38, R38, 0xb ;  /* 0x0000000b26267836 */ /* 0x000fe20000000000 */
[----:B------:R-:W-:-:S02]  /*a080*/  IADD3.X R13, R9, UR5, RZ, P1, !PT ;  /* 0x00000005090d7c10 */ /* 0x000fc40008ffe4ff */
[----:B------:R-:W-:Y:S02]  /*a090*/  IADD3 R10, P4, R12, UR4, RZ ;  /* 0x000000040c0a7c10 */ /* 0x000fe4000ff9e0ff */
[----:B------:R-:W-:Y:S02]  /*a0a0*/  ISETP.LT.AND P1, PT, R0, UR6, !P0 ;  /* 0x0000000600007c0c */ /* 0x000fe4000c721270 */
[----:B------:R-:W-:Y:S02]  /*a0b0*/  ISETP.LT.AND P0, PT, R38, UR6, !P0 ;  /* 0x0000000626007c0c */ /* 0x000fe4000c701270 */
[----:B------:R-:W-:Y:S01]  /*a0c0*/  IADD3.X R11, R13, UR5, RZ, P4, !PT ;  /* 0x000000050d0b7c10 */ /* 0x000fe2000a7fe4ff */
[----:B------:R1:W-:Y:S01]  /*a0d0*/  @P3 STG.E.64 desc[UR20][R8.64], R6 ;  /* 0x0000000608003986 */ /* 0x0003e2000c101b14 */
[----:B------:R-:W-:-:S03]  /*a0e0*/  IADD3 R14, P4, R10, UR4, RZ ;  /* 0x000000040a0e7c10 */ /* 0x000fc6000ff9e0ff */
[----:B------:R1:W-:Y:S01]  /*a0f0*/  @P2 STG.E.64 desc[UR20][R12.64], R4 ;  /* 0x000000040c002986 */ /* 0x0003e2000c101b14 */
[----:B------:R-:W-:-:S03]  /*a100*/  IADD3.X R15, R11, UR5, RZ, P4, !PT ;  /* 0x000000050b0f7c10 */ /* 0x000fc6000a7fe4ff */
[----:B------:R1:W-:Y:S04]  /*a110*/  @P1 STG.E.64 desc[UR20][R10.64], R2 ;  /* 0x000000020a001986 */ /* 0x0003e8000c101b14 */
[----:B------:R1:W-:Y:S02]  /*a120*/  @P0 STG.E.64 desc[UR20][R14.64], R64 ;  /* 0x000000400e000986 */ /* 0x0003e4000c101b14 */
.L_x_77:
[----:B------:R-:W-:Y:S05]  /*a130*/  BSYNC B2 ;  /* 0x0000000000027941 */ /* 0x000fea0003800000 */
.L_x_17:
[----:B------:R-:W-:Y:S05]  /*a140*/  @!P5 EXIT ;  /* 0x000000000000d94d */ /* 0x000fea0003800000 */
[----:B------:R-:W4:Y:S08]  /*a150*/  LDC R0, c[0x0][0x224] ;  /* 0x00008900ff007b82 */ /* 0x000f300000000800 */
[----:B------:R-:W-:Y:S01]  /*a160*/  BAR.SYNC.DEFER_BLOCKING 0x0 ;  /* 0x0000000000007b1d */ /* 0x000fe20000010000 */
[----:B------:R-:W-:Y:S01]  /*a170*/  ISETP.GT.AND P0, PT, R55, RZ, PT ;  /* 0x000000ff3700720c */ /* 0x000fe20003f04270 */
[----:B------:R-:W-:-:S05]  /*a180*/  VIADD R57, R57, 0x1 ;  /* 0x0000000139397836 */ /* 0x000fca0000000000 */
[----:B----4-:R-:W-:-:S04]  /*a190*/  ISETP.NE.AND P1, PT, R57, R0, PT ;  /* 0x000000003900720c */ /* 0x010fc80003f25270 */
[----:B------:R-:W-:-:S03]  /*a1a0*/  SEL R57, R57, RZ, P1 ;  /* 0x000000ff39397207 */ /* 0x000fc60000800000 */
[----:B------:R-:W-:Y:S06]  /*a1b0*/  @P0 EXIT ;  /* 0x000000000000094d */ /* 0x000fec0003800000 */
[----:B------:R-:W-:Y:S01]  /*a1c0*/  @!PT LDS RZ, [RZ] ;  /* 0x00000000fffff984 */ /* 0x000fe20000000800 */
[----:B------:R-:W-:Y:S01]  /*a1d0*/  @!PT LDS RZ, [RZ] ;  /* 0x00000000fffff984 */ /* 0x000fe20000000800 */
[----:B------:R-:W-:Y:S01]  /*a1e0*/  @!PT LDS RZ, [RZ] ;  /* 0x00000000fffff984 */ /* 0x000fe20000000800 */
[----:B------:R-:W-:Y:S01]  /*a1f0*/  @!PT LDS RZ, [RZ] ;  /* 0x00000000fffff984 */ /* 0x000fe20000000800 */
[----:B------:R-:W-:Y:S06]  /*a200*/  MEMBAR.ALL.GPU ;  /* 0x0000000000007992 */ /* 0x000fec000000a000 */
[----:B------:R-:W-:-:S00]  /*a210*/  ERRBAR ;  /* 0x00000000000079ab */ /* 0x000fc00000000000 */
[----:B------:R-:W-:Y:S06]  /*a220*/  CGAERRBAR ;  /* 0x00000000000075ab */ /* 0x000fec0000000000 */
[----:B------:R-:W-:Y:S01]  /*a230*/  STG.E.STRONG.GPU desc[UR20][R58.64], R57 ;  /* 0x000000393a007986 */ /* 0x000fe2000c10f914 */
[----:B------:R-:W-:Y:S05]  /*a240*/  EXIT ;  /* 0x000000000000794d */ /* 0x000fea0003800000 */
        .weak           $__internal_0_$__cuda_sm20_div_u64
        .type           $__internal_0_$__cuda_sm20_div_u64,@function
        .size           $__internal_0_$__cuda_sm20_div_u64,(.L_x_107 - $__internal_0_$__cuda_sm20_div_u64)
$__internal_0_$__cuda_sm20_div_u64:
[----:B------:R-:W-:Y:S02]  /*a250*/  IMAD.MOV.U32 R78, RZ, RZ, R45 ;  /* 0x000000ffff4e7224 */ /* 0x000fe400078e002d */
[----:B------:R-:W-:-:S04]  /*a260*/  IMAD.MOV.U32 R79, RZ, RZ, R48 ;  /* 0x000000ffff4f7224 */ /* 0x000fc800078e0030 */
[----:B------:R-:W1:Y:S08]  /*a270*/  I2F.U64.RP R41, R78 ;  /* 0x0000004e00297312 */ /* 0x000e700000309000 */
[----:B-1----:R-:W1:Y:S02]  /*a280*/  MUFU.RCP R43, R41 ;  /* 0x00000029002b7308 */ /* 0x002e640000001000 */
[----:B-1----:R-:W-:-:S06]  /*a290*/  IADD3 R43, R43, 0x1ffffffe, RZ ;  /* 0x1ffffffe2b2b7810 */ /* 0x002fcc0007ffe0ff */
[----:B------:R-:W1:Y:S02]  /*a2a0*/  F2I.U64.TRUNC R76, R43 ;  /* 0x0000002b004c7311 */ /* 0x000e64000020d800 */
[----:B-1----:R-:W-:-:S04]  /*a2b0*/  IMAD.WIDE.U32 R50, R76, R45, RZ ;  /* 0x0000002d4c327225 */ /* 0x002fc800078e00ff */
[C---:B------:R-:W-:Y:S01]  /*a2c0*/  IMAD R42, R76.reuse, R48, R51 ;  /* 0x000000304c2a7224 */ /* 0x040fe200078e0233 */
[----:B------:R-:W-:Y:S02]  /*a2d0*/  IADD3 R44, P2, RZ, -R50, RZ ;  /* 0x80000032ff2c7210 */ /* 0x000fe40007f5e0ff */
[----:B------:R-:W-:Y:S01]  /*a2e0*/  MOV R51, R76 ;  /* 0x0000004c00337202 */ /* 0x000fe20000000f00 */
[----:B------:R-:W-:Y:S02]  /*a2f0*/  IMAD R42, R77, R45, R42 ;  /* 0x0000002d4d2a7224 */ /* 0x000fe400078e022a */
[----:B------:R-:W-:-:S04]  /*a300*/  IMAD.HI.U32 R50, R76, R44, RZ ;  /* 0x0000002c4c327227 */ /* 0x000fc800078e00ff */
[----:B------:R-:W-:-:S04]  /*a310*/  IMAD.X R42, RZ, RZ, ~R42, P2 ;  /* 0x000000ffff2a7224 */ /* 0x000fc800010e0e2a */
[----:B------:R-:W-:-:S04]  /*a320*/  IMAD.WIDE.U32 R50, P4, R76, R42, R50 ;  /* 0x0000002a4c327225 */ /* 0x000fc80007880032 */
[C---:B------:R-:W-:Y:S02]  /*a330*/  IMAD R41, R77.reuse, R42, RZ ;  /* 0x0000002a4d297224 */ /* 0x040fe400078e02ff */
[----:B------:R-:W-:-:S04]  /*a340*/  IMAD.HI.U32 R44, P3, R77, R44, R50 ;  /* 0x0000002c4d2c7227 */ /* 0x000fc80007860032 */
[----:B------:R-:W-:Y:S01]  /*a350*/  IMAD.HI.U32 R42, R77, R42, RZ ;  /* 0x0000002a4d2a7227 */ /* 0x000fe200078e00ff */
[----:B------:R-:W-:-:S03]  /*a360*/  IADD3 R51, P2, R41, R44, RZ ;  /* 0x0000002c29337210 */ /* 0x000fc60007f5e0ff */
[----:B------:R-:W-:Y:S02]  /*a370*/  IMAD.X R42, R42, 0x1, R77, P4 ;  /* 0x000000012a2a7824 */ /* 0x000fe400020e064d */
[----:B------:R-:W-:-:S03]  /*a380*/  IMAD.WIDE.U32 R76, R51, R45, RZ ;  /* 0x0000002d334c7225 */ /* 0x000fc600078e00ff */
[----:B------:R-:W-:Y:S01]  /*a390*/  IADD3.X R43, RZ, RZ, R42, P2, P3 ;  /* 0x000000ffff2b7210 */ /* 0x000fe200017e642a */
[----:B------:R-:W-:Y:S01]  /*a3a0*/  IMAD R42, R51, R48, R77 ;  /* 0x00000030332a7224 */ /* 0x000fe200078e024d */
[----:B------:R-:W-:-:S03]  /*a3b0*/  IADD3 R44, P2, RZ, -R76, RZ ;  /* 0x8000004cff2c7210 */ /* 0x000fc60007f5e0ff */
[----:B------:R-:W-:Y:S02]  /*a3c0*/  IMAD R42, R43, R45, R42 ;  /* 0x0000002d2b2a7224 */ /* 0x000fe400078e022a */
[----:B------:R-:W-:-:S03]  /*a3d0*/  IMAD.HI.U32 R50, R51, R44, RZ ;  /* 0x0000002c33327227 */ /* 0x000fc600078e00ff */
[----:B------:R-:W-:-:S05]  /*a3e0*/  IADD3.X R42, RZ, ~R42, RZ, P2, !PT ;  /* 0x8000002aff2a7210 */ /* 0x000fca00017fe4ff */
[----:B------:R-:W-:-:S04]  /*a3f0*/  IMAD.WIDE.U32 R50, P4, R51, R42, R50 ;  /* 0x0000002a33327225 */ /* 0x000fc80007880032 */
[C---:B------:R-:W-:Y:S02]  /*a400*/  IMAD R41, R43.reuse, R42, RZ ;  /* 0x0000002a2b297224 */ /* 0x040fe400078e02ff */
[----:B------:R-:W-:Y:S01]  /*a410*/  IMAD.HI.U32 R44, P3, R43, R44, R50 ;  /* 0x0000002c2b2c7227 */ /* 0x000fe20007860032 */
[----:B------:R-:W-:-:S03]  /*a420*/  MOV R51, RZ ;  /* 0x000000ff00337202 */ /* 0x000fc60000000f00 */
[----:B------:R-:W-:Y:S01]  /*a430*/  IMAD.HI.U32 R42, R43, R42, RZ ;  /* 0x0000002a2b2a7227 */ /* 0x000fe200078e00ff */
[----:B------:R-:W-:-:S03]  /*a440*/  IADD3 R41, P2, R41, R44, RZ ;  /* 0x0000002c29297210 */ /* 0x000fc60007f5e0ff */
[----:B------:R-:W-:Y:S02]  /*a450*/  IMAD.X R42, R42, 0x1, R43, P4 ;  /* 0x000000012a2a7824 */ /* 0x000fe400020e062b */
[----:B------:R-:W-:-:S03]  /*a460*/  IMAD.HI.U32 R50, R41, R40, RZ ;  /* 0x0000002829327227 */ /* 0x000fc600078e00ff */
[----:B------:R-:W-:Y:S01]  /*a470*/  IADD3.X R44, RZ, RZ, R42, P2, P3 ;  /* 0x000000ffff2c7210 */ /* 0x000fe200017e642a */
[----:B------:R-:W-:-:S04]  /*a480*/  IMAD.WIDE.U32 R42, R41, R39, R50 ;  /* 0x00000027292a7225 */ /* 0x000fc800078e0032 */
[C---:B------:R-:W-:Y:S02]  /*a490*/  IMAD R47, R44.reuse, R39, RZ ;  /* 0x000000272c2f7224 */ /* 0x040fe400078e02ff */
[----:B------:R-:W-:-:S04]  /*a4a0*/  IMAD.HI.U32 R42, P3, R44, R40, R42 ;  /* 0x000000282c2a7227 */ /* 0x000fc8000786002a */
[----:B------:R-:W-:Y:S01]  /*a4b0*/  IMAD.HI.U32 R41, R44, R39, RZ ;  /* 0x000000272c297227 */ /* 0x000fe200078e00ff */
[----:B------:R-:W-:-:S03]  /*a4c0*/  IADD3 R47, P2, R47, R42, RZ ;  /* 0x0000002a2f2f7210 */ /* 0x000fc60007f5e0ff */
[----:B------:R-:W-:Y:S02]  /*a4d0*/  IMAD.X R41, RZ, RZ, R41, P3 ;  /* 0x000000ffff297224 */ /* 0x000fe400018e0629 */
[----:B------:R-:W-:-:S03]  /*a4e0*/  IMAD.WIDE.U32 R42, R47, R45, RZ ;  /* 0x0000002d2f2a7225 */ /* 0x000fc600078e00ff */
[----:B------:R-:W-:Y:S01]  /*a4f0*/  IADD3.X R50, RZ, R41, RZ, P2, !PT ;  /* 0x00000029ff327210 */ /* 0x000fe200017fe4ff */
[----:B------:R-:W-:Y:S01]  /*a500*/  IMAD R41, R47, R48, R43 ;  /* 0x000000302f297224 */ /* 0x000fe200078e022b */
[----:B------:R-:W-:-:S03]  /*a510*/  IADD3 R40, P2, -R42, R40, RZ ;  /* 0x000000282a287210 */ /* 0x000fc60007f5e1ff */
[-C--:B------:R-:W-:Y:S01]  /*a520*/  IMAD R42, R50, R45.reuse, R41 ;  /* 0x0000002d322a7224 */ /* 0x080fe200078e0229 */
[----:B------:R-:W-:Y:S02]  /*a530*/  ISETP.GE.U32.AND P4, PT, R40, R45, PT ;  /* 0x0000002d2800720c */ /* 0x000fe40003f86070 */
[----:B------:R-:W-:Y:S01]  /*a540*/  IADD3 R41, P3, -R45, R40, RZ ;  /* 0x000000282d297210 */ /* 0x000fe20007f7e1ff */
[----:B------:R-:W-:Y:S01]  /*a550*/  IMAD.X R39, R39, 0x1, ~R42, P2 ;  /* 0x0000000127277824 */ /* 0x000fe200010e0e2a */
[----:B------:R-:W-:-:S04]  /*a560*/  IADD3 R44, P2, R47, 0x1, RZ ;  /* 0x000000012f2c7810 */ /* 0x000fc80007f5e0ff */
[----:B------:R-:W-:Y:S01]  /*a570*/  ISETP.GE.U32.AND.EX P4, PT, R39, R48, PT, P4 ;  /* 0x000000302700720c */ /* 0x000fe20003f86140 */
[----:B------:R-:W-:Y:S01]  /*a580*/  IMAD.X R43, RZ, RZ, R50, P2 ;  /* 0x000000ffff2b7224 */ /* 0x000fe200010e0632 */
[----:B------:R-:W-:Y:S02]  /*a590*/  IADD3.X R42, ~R48, R39, RZ, P3, !PT ;  /* 0x00000027302a7210 */ /* 0x000fe40001ffe5ff */
[----:B------:R-:W-:Y:S02]  /*a5a0*/  SEL R40, R41, R40, P4 ;  /* 0x0000002829287207 */ /* 0x000fe40002000000 */
[----:B------:R-:W-:Y:S02]  /*a5b0*/  SEL R44, R44, R47, P4 ;  /* 0x0000002f2c2c7207 */ /* 0x000fe40002000000 */
[----:B------:R-:W-:Y:S02]  /*a5c0*/  SEL R39, R42, R39, P4 ;  /* 0x000000272a277207 */ /* 0x000fe40002000000 */
[----:B------:R-:W-:-:S02]  /*a5d0*/  SEL R43, R43, R50, P4 ;  /* 0x000000322b2b7207 */ /* 0x000fc40002000000 */
[----:B------:R-:W-:Y:S02]  /*a5e0*/  ISETP.GE.U32.AND P4, PT, R40, R45, PT ;  /* 0x0000002d2800720c */ /* 0x000fe40003f86070 */
[----:B------:R-:W-:Y:S02]  /*a5f0*/  IADD3 R41, P3, R44, 0x1, RZ ;  /* 0x000000012c297810 */ /* 0x000fe40007f7e0ff */
[----:B------:R-:W-:Y:S02]  /*a600*/  ISETP.NE.U32.AND P2, PT, R45, RZ, PT ;  /* 0x000000ff2d00720c */ /* 0x000fe40003f45070 */
[----:B------:R-:W-:Y:S02]  /*a610*/  ISETP.GE.U32.AND.EX P4, PT, R39, R48, PT, P4 ;  /* 0x000000302700720c */ /* 0x000fe40003f86140 */
[----:B------:R-:W-:Y:S02]  /*a620*/  IADD3.X R40, RZ, R43, RZ, P3, !PT ;  /* 0x0000002bff287210 */ /* 0x000fe40001ffe4ff */
[----:B------:R-:W-:-:S02]  /*a630*/  MOV R47, 0x0 ;  /* 0x00000000002f7802 */ /* 0x000fc40000000f00 */
[----:B------:R-:W-:Y:S02]  /*a640*/  ISETP.NE.AND.EX P2, PT, R48, RZ, PT, P2 ;  /* 0x000000ff3000720c */ /* 0x000fe40003f45320 */
[----:B------:R-:W-:Y:S02]  /*a650*/  SEL R41, R41, R44, P4 ;  /* 0x0000002c29297207 */ /* 0x000fe40002000000 */
[----:B------:R-:W-:Y:S02]  /*a660*/  SEL R40, R40, R43, P4 ;  /* 0x0000002b28287207 */ /* 0x000fe40002000000 */
[----:B------:R-:W-:Y:S02]  /*a670*/  SEL R41, R41, 0xffffffff, P2 ;  /* 0xffffffff29297807 */ /* 0x000fe40001000000 */
[----:B------:R-:W-:Y:S01]  /*a680*/  SEL R40, R40, 0xffffffff, P2 ;  /* 0xffffffff28287807 */ /* 0x000fe20001000000 */
[----:B------:R-:W-:Y:S06]  /*a690*/  RET.REL.NODEC R46 `(_ZN7cutlass6KernelINS_4gemm6kernel15Rank2KUniversalINS1_11threadblock13MmaMultistageINS1_9GemmShapeILi32ELi32ELi16EEENS_9transform11threadblock28PredicatedTileAccessIteratorINS_11MatrixShapeILi32ELi16EEEdNS_6layout11ColumnMajorELi1ENS8_31PitchLinearWarpStripedThreadMapINS_16PitchLinearShapeILi32ELi16EEELi128ENSG_ILi16ELi2EEELi1EEENS_5ArrayIdLi1ELb1EEELb0ENSD_9NoPermuteEEENS9_25RegularTileAccessIteratorISC_dNSD_43ColumnMajorTensorOpMultiplicandCongruous64bELi1ESJ_Li8EEELNS_4arch14CacheOperation4KindE0ENSA_INSB_ILi16ELi32EEEdNSD_8RowMajorELi0ESJ_SL_Lb0ESM_EENSO_ISU_dNSD_40RowMajorTensorOpMultiplicandCongruous64bELi0ESJ_Li8EEELST_0EdSV_NS4_9MmaPolicyINS1_4warp11MmaTensorOpINS6_ILi16ELi16ELi16EEEdSP_dSX_dSV_NS10_17MmaTensorOpPolicyINSR_3MmaINS6_ILi8ELi8ELi4EEELi32EdSV_dSE_dSV_NSR_13OpMultiplyAddEEENSB_ILi1ELi1EEEEELi1ELb0EbEENSB_ILi0ELi0EEES1B_Li1EEELi3ELNS1_23SharedMemoryClearOptionE0EbEES1E_NS_8epilogue11threadblock8EpilogueIS7_S1A_Li1ENS1G_27PredicatedTileIteratorBlas3INS1G_26OutputTileOptimalThreadMapINS1G_15OutputTileShapeILi32ELi8ELi2ELi1ELi1EEENS1K_ILi1ELi2ELi1ELi1ELi2EEELi128ELi1ELi64EEEdLNS_8BlasModeE1EEENS1F_4warp24FragmentIteratorTensorOpIS12_S15_dNSK_IdLi2ELb1EEESV_EENS1Q_20TileIteratorTensorOpIS12_S15_dSV_EENS1G_18SharedLoadIteratorINS1N_18CompactedThreadMapEdLi8EEENS1F_6thread17LinearCombinationIdLi1EddLNS1Z_9ScaleType4KindE0ELNS_15FloatRoundStyleE2EdEENSB_ILi0ELi4EEELi1ELi1EEENS4_30GemmIdentityThreadblockSwizzleILi1EEELNS_8FillModeE2ELS1O_1EEEEEvNT_6ParamsE) ;  /* 0xffffff582e587950 */ /* 0x000fec0003c3ffff */
.L_x_106:
[----:B------:R-:W-:-:S00]  /*a6a0*/  BRA `(.L_x_106) ;  /* 0xfffffffc00fc7947 */ /* 0x000fc0000383ffff */
[----:B------:R-:W-:-:S00]  /*a6b0*/  NOP ;  /* 0x0000000000007918 */ /* 0x000fc00000000000 */
        /* <DEDUP_REMOVED lines=12> */
.L_x_107:


//--------------------- .nv.shared._ZN7cutlass6KernelINS_4gemm6kernel15Rank2KUniversalINS1_11threadblock13MmaMultistageINS1_9GemmShapeILi32ELi32ELi16EEENS_9transform11threadblock28PredicatedTileAccessIteratorINS_11MatrixShapeILi32ELi16EEEdNS_6layout11ColumnMajorELi1ENS8_31PitchLinearWarpStripedThreadMapINS_16PitchLinearShapeILi32ELi16EEELi128ENSG_ILi16ELi2EEELi1EEENS_5ArrayIdLi1ELb1EEELb0ENSD_9NoPermuteEEENS9_25RegularTileAccessIteratorISC_dNSD_43ColumnMajorTensorOpMultiplicandCongruous64bELi1ESJ_Li8EEELNS_4arch14CacheOperation4KindE0ENSA_INSB_ILi16ELi32EEEdNSD_8RowMajorELi0ESJ_SL_Lb0ESM_EENSO_ISU_dNSD_40RowMajorTensorOpMultiplicandCongruous64bELi0ESJ_Li8EEELST_0EdSV_NS4_9MmaPolicyINS1_4warp11MmaTensorOpINS6_ILi16ELi16ELi16EEEdSP_dSX_dSV_NS10_17MmaTensorOpPolicyINSR_3MmaINS6_ILi8ELi8ELi4EEELi32EdSV_dSE_dSV_NSR_13OpMultiplyAddEEENSB_ILi1ELi1EEEEELi1ELb0EbEENSB_ILi0ELi0EEES1B_Li1EEELi3ELNS1_23SharedMemoryClearOptionE0EbEES1E_NS_8epilogue11threadblock8EpilogueIS7_S1A_Li1ENS1G_27PredicatedTileIteratorBlas3INS1G_26OutputTileOptimalThreadMapINS1G_15OutputTileShapeILi32ELi8ELi2ELi1ELi1EEENS1K_ILi1ELi2ELi1ELi1ELi2EEELi128ELi1ELi64EEEdLNS_8BlasModeE1EEENS1F_4warp24FragmentIteratorTensorOpIS12_S15_dNSK_IdLi2ELb1EEESV_EENS1Q_20TileIteratorTensorOpIS12_S15_dSV_EENS1G_18SharedLoadIteratorINS1N_18CompactedThreadMapEdLi8EEENS1F_6thread17LinearCombinationIdLi1EddLNS1Z_9ScaleType4KindE0ELNS_15FloatRoundStyleE2EdEENSB_ILi0ELi4EEELi1ELi1EEENS4_30GemmIdentityThreadblockSwizzleILi1EEELNS_8FillModeE2ELS1O_1EEEEEvNT_6ParamsE --------------------------
	.section	.nv.shared._ZN7cutlass6KernelINS_4gemm6kernel15Rank2KUniversalINS1_11threadblock13MmaMultistageINS1_9GemmShapeILi32ELi32ELi16EEENS_9transform11threadblock28PredicatedTileAccessIteratorINS_11MatrixShapeILi32ELi16EEEdNS_6layout11ColumnMajorELi1ENS8_31PitchLinearWarpStripedThreadMapINS_16PitchLinearShapeILi32ELi16EEELi128ENSG_ILi16ELi2EEELi1EEENS_5ArrayIdLi1ELb1EEELb0ENSD_9NoPermuteEEENS9_25RegularTileAccessIteratorISC_dNSD_43ColumnMajorTensorOpMultiplicandCongruous64bELi1ESJ_Li8EEELNS_4arch14CacheOperation4KindE0ENSA_INSB_ILi16ELi32EEEdNSD_8RowMajorELi0ESJ_SL_Lb0ESM_EENSO_ISU_dNSD_40RowMajorTensorOpMultiplicandCongruous64bELi0ESJ_Li8EEELST_0EdSV_NS4_9MmaPolicyINS1_4warp11MmaTensorOpINS6_ILi16ELi16ELi16EEEdSP_dSX_dSV_NS10_17MmaTensorOpPolicyINSR_3MmaINS6_ILi8ELi8ELi4EEELi32EdSV_dSE_dSV_NSR_13OpMultiplyAddEEENSB_ILi1ELi1EEEEELi1ELb0EbEENSB_ILi0ELi0EEES1B_Li1EEELi3ELNS1_23SharedMemoryClearOptionE0EbEES1E_NS_8epilogue11threadblock8EpilogueIS7_S1A_Li1ENS1G_27PredicatedTileIteratorBlas3INS1G_26OutputTileOptimalThreadMapINS1G_15OutputTileShapeILi32ELi8ELi2ELi1ELi1EEENS1K_ILi1ELi2ELi1ELi1ELi2EEELi128ELi1ELi64EEEdLNS_8BlasModeE1EEENS1F_4warp24FragmentIteratorTensorOpIS12_S15_dNSK_IdLi2ELb1EEESV_EENS1Q_20TileIteratorTensorOpIS12_S15_dSV_EENS1G_18SharedLoadIteratorINS1N_18CompactedThreadMapEdLi8EEENS1F_6thread17LinearCombinationIdLi1EddLNS1Z_9ScaleType4KindE0ELNS_15FloatRoundStyleE2EdEENSB_ILi0ELi4EEELi1ELi1EEENS4_30GemmIdentityThreadblockSwizzleILi1EEELNS_8FillModeE2ELS1O_1EEEEEvNT_6ParamsE,"aw",@nobits
	.sectionflags	@""
	.align	16
	.zero		1024


//--------------------- .nv.shared.reserved.0     --------------------------
	.section	.nv.shared.reserved.0,"aw",@nobits
	.weak		__nv_reservedSMEM_offset_0_alias
	.size		__nv_reservedSMEM_offset_0_alias, 0, 0
	.other		__nv_reservedSMEM_offset_0_alias,@"STO_CUDA_RESERVED_SHARED STV_DEFAULT"
__nv_reservedSMEM_offset_0_alias:
	.zero		0


//--------------------- .nv.global                --------------------------
	.section	.nv.global,"aw",@nobits
.nv.global:
	.type		_ZN39_INTERNAL_8df1ff2e_4_k_cu_5b2c7284_27114cute1_E,@object
	.size		_ZN39_INTERNAL_8df1ff2e_4_k_cu_5b2c7284_27114cute1_E,(_ZN39_INTERNAL_8df1ff2e_4_k_cu_5b2c7284_27114cuda3std3__45__cpo6cbeginE - _ZN39_INTERNAL_8df1ff2e_4_k_cu_5b2c7284_27114cute1_E)
_ZN39_INTERNAL_8df1ff2e_4_k_cu_5b2c7284_27114cute1_E:
	.zero		1
	.type		_ZN39_INTERNAL_8df1ff2e_4_k_cu_5b2c7284_27114cuda3std3__45__cpo6cbeginE,@object
	.size		_ZN39_INTERNAL_8df1ff2e_4_k_cu_5b2c7284_27114cuda3std3__45__cpo6cbeginE,(_ZN39_INTERNAL_8df1ff2e_4_k_cu_5b2c7284_27114cuda3std3__48in_placeE - _ZN39_INTERNAL_8df1ff2e_4_k_cu_5b2c7284_27114cuda3std3__45__cpo6cbeginE)
_ZN39_INTERNAL_8df1ff2e_4_k_cu_5b2c7284_27114cuda3std3__45__cpo6cbeginE:
	.zero		1
	.type		_ZN39_INTERNAL_8df1ff2e_4_k_cu_5b2c7284_27114cuda3std3__48in_placeE,@object
	.size		_ZN39_INTERNAL_8df1ff2e_4_k_cu_5b2c7284_27114cuda3std3__48in_placeE,(_ZN39_INTERNAL_8df1ff2e_4_k_cu_5b2c7284_27114cuda3std6ranges3__45__cpo9iter_moveE - _ZN39_INTERNAL_8df1ff2e_4_k_cu_5b2c7284_27114cuda3std3__48in_placeE)
_ZN39_INTERNAL_8df1ff2e_4_k_cu_5b2c7284_27114cuda3std3__48in_placeE:
	.zero		1
	.type		_ZN39_INTERNAL_8df1ff2e_4_k_cu_5b2c7284_27114cuda3std6ranges3__45__cpo9iter_moveE,@object
	.size		_ZN39_INTERNAL_8df1ff2e_4_k_cu_5b2c7284_27114cuda3std6ranges3__45__cpo9iter_moveE,(_ZN39_INTERNAL_8df1ff2e_4_k_cu_5b2c7284_27114cuda3std3__45__cpo5beginE - _ZN39_INTERNAL_8df1ff2e_4_k_cu_5b2c7284_27114cuda3std6ranges3__45__cpo9iter_moveE)
_ZN39_INTERNAL_8df1ff2e_4_k_cu_5b2c7284_27114cuda3std6ranges3__45__cpo9iter_moveE:
	.zero		1
	.type		_ZN39_INTERNAL_8df1ff2e_4_k_cu_5b2c7284_27114cuda3std3__45__cpo5beginE,@object
	.size		_ZN39_INTERNAL_8df1ff2e_4_k_cu_5b2c7284_27114cuda3std3__45__cpo5beginE,(_ZN39_INTERNAL_8df1ff2e_4_k_cu_5b2c7284_27114cuda3std3__441_GLOBAL__N__8df1ff2e_4_k_cu_5b2c7284_27116ignoreE - _ZN39_INTERNAL_8df1ff2e_4_k_cu_5b2c7284_27114cuda3std3__45__cpo5beginE)
_ZN39_INTERNAL_8df1ff2e_4_k_cu_5b2c7284_27114cuda3std3__45__cpo5beginE:
	.zero		1
	.type		_ZN39_INTERNAL_8df1ff2e_4_k_cu_5b2c7284_27114cuda3std3__441_GLOBAL__N__8df1ff2e_4_k_cu_5b2c7284_27116ignoreE,@object
	.size		_ZN39_INTERNAL_8df1ff2e_4_k_cu_5b2c7284_27114cuda3std3__441_GLOBAL__N__8df1ff2e_4_k_cu_5b2c7284_27116ignoreE,(_ZN39_INTERNAL_8df1ff2e_4_k_cu_5b2c7284_27114cute7productE - _ZN39_INTERNAL_8df1ff2e_4_k_cu_5b2c7284_27114cuda3std3__441_GLOBAL__N__8df1ff2e_4_k_cu_5b2c7284_27116ignoreE)
_ZN39_INTERNAL_8df1ff2e_4_k_cu_5b2c7284_27114cuda3std3__441_GLOBAL__N__8df1ff2e_4_k_cu_5b2c7284_27116ignoreE:
	.zero		1
	.type		_ZN39_INTERNAL_8df1ff2e_4_k_cu_5b2c7284_27114cute7productE,@object
	.size		_ZN39_INTERNAL_8df1ff2e_4_k_cu_5b2c7284_27114cute7productE,(_ZN39_INTERNAL_8df1ff2e_4_k_cu_5b2c7284_27114cuda3std3__45__cpo3endE - _ZN39_INTERNAL_8df1ff2e_4_k_cu_5b2c7284_27114cute7productE)
_ZN39_INTERNAL_8df1ff2e_4_k_cu_5b2c7284_27114cute7productE:
	.zero		1
	.type		_ZN39_INTERNAL_8df1ff2e_4_k_cu_5b2c7284_27114cuda3std3__45__cpo3endE,@object
	.size		_ZN39_INTERNAL_8df1ff2e_4_k_cu_5b2c7284_27114cuda3std3__45__cpo3endE,(_ZN39_INTERNAL_8df1ff2e_4_k_cu_5b2c7284_27114cuda3std3__419piecewise_constructE - _ZN39_INTERNAL_8df1ff2e_4_k_cu_5b2c7284_27114cuda3std3__45__cpo3endE)
_ZN39_INTERNAL_8df1ff2e_4_k_cu_5b2c7284_27114cuda3std3__45__cpo3endE:
	.zero		1
	.type		_ZN39_INTERNAL_8df1ff2e_4_k_cu_5b2c7284_27114cuda3std3__419piecewise_constructE,@object
	.size		_ZN39_INTERNAL_8df1ff2e_4_k_cu_5b2c7284_27114cuda3std3__419piecewise_constructE,(_ZN39_INTERNAL_8df1ff2e_4_k_cu_5b2c7284_27114cuda3std3__45__cpo4cendE - _ZN39_INTERNAL_8df1ff2e_4_k_cu_5b2c7284_27114cuda3std3__419piecewise_constructE)
_ZN39_INTERNAL_8df1ff2e_4_k_cu_5b2c7284_27114cuda3std3__419piecewise_constructE:
	.zero		1
	.type		_ZN39_INTERNAL_8df1ff2e_4_k_cu_5b2c7284_27114cuda3std3__45__cpo4cendE,@object
	.size		_ZN39_INTERNAL_8df1ff2e_4_k_cu_5b2c7284_27114cuda3std3__45__cpo4cendE,(_ZN39_INTERNAL_8df1ff2e_4_k_cu_5b2c7284_27114cuda3std6ranges3__45__cpo4swapE - _ZN39_INTERNAL_8df1ff2e_4_k_cu_5b2c7284_27114cuda3std3__45__cpo4cendE)
_ZN39_INTERNAL_8df1ff2e_4_k_cu_5b2c7284_27114cuda3std3__45__cpo4cendE:
	.zero		1
	.type		_ZN39_INTERNAL_8df1ff2e_4_k_cu_5b2c7284_27114cuda3std6ranges3__45__cpo4swapE,@object
	.size		_ZN39_INTERNAL_8df1ff2e_4_k_cu_5b2c7284_27114cuda3std6ranges3__45__cpo4swapE,(.L_7 - _ZN39_INTERNAL_8df1ff2e_4_k_cu_5b2c7284_27114cuda3std6ranges3__45__cpo4swapE)
_ZN39_INTERNAL_8df1ff2e_4_k_cu_5b2c7284_27114cuda3std6ranges3__45__cpo4swapE:
	.zero		1
.L_7:


//--------------------- .nv.constant0._ZN7cutlass6KernelINS_4gemm6kernel15Rank2KUniversalINS1_11threadblock13MmaMultistageINS1_9GemmShapeILi32ELi32ELi16EEENS_9transform11threadblock28PredicatedTileAccessIteratorINS_11MatrixShapeILi32ELi16EEEdNS_6layout11ColumnMajorELi1ENS8_31PitchLinearWarpStripedThreadMapINS_16PitchLinearShapeILi32ELi16EEELi128ENSG_ILi16ELi2EEELi1EEENS_5ArrayIdLi1ELb1EEELb0ENSD_9NoPermuteEEENS9_25RegularTileAccessIteratorISC_dNSD_43ColumnMajorTensorOpMultiplicandCongruous64bELi1ESJ_Li8EEELNS_4arch14CacheOperation4KindE0ENSA_INSB_ILi16ELi32EEEdNSD_8RowMajorELi0ESJ_SL_Lb0ESM_EENSO_ISU_dNSD_40RowMajorTensorOpMultiplicandCongruous64bELi0ESJ_Li8EEELST_0EdSV_NS4_9MmaPolicyINS1_4warp11MmaTensorOpINS6_ILi16ELi16ELi16EEEdSP_dSX_dSV_NS10_17MmaTensorOpPolicyINSR_3MmaINS6_ILi8ELi8ELi4EEELi32EdSV_dSE_dSV_NSR_13OpMultiplyAddEEENSB_ILi1ELi1EEEEELi1ELb0EbEENSB_ILi0ELi0EEES1B_Li1EEELi3ELNS1_23SharedMemoryClearOptionE0EbEES1E_NS_8epilogue11threadblock8EpilogueIS7_S1A_Li1ENS1G_27PredicatedTileIteratorBlas3INS1G_26OutputTileOptimalThreadMapINS1G_15OutputTileShapeILi32ELi8ELi2ELi1ELi1EEENS1K_ILi1ELi2ELi1ELi1ELi2EEELi128ELi1ELi64EEEdLNS_8BlasModeE1EEENS1F_4warp24FragmentIteratorTensorOpIS12_S15_dNSK_IdLi2ELb1EEESV_EENS1Q_20TileIteratorTensorOpIS12_S15_dSV_EENS1G_18SharedLoadIteratorINS1N_18CompactedThreadMapEdLi8EEENS1F_6thread17LinearCombinationIdLi1EddLNS1Z_9ScaleType4KindE0ELNS_15FloatRoundStyleE2EdEENSB_ILi0ELi4EEELi1ELi1EEENS4_30GemmIdentityThreadblockSwizzleILi1EEELNS_8FillModeE2ELS1O_1EEEEEvNT_6ParamsE --------------------------
	.section	.nv.constant0._ZN7cutlass6KernelINS_4gemm6kernel15Rank2KUniversalINS1_11threadblock13MmaMultistageINS1_9GemmShapeILi32ELi32ELi16EEENS_9transform11threadblock28PredicatedTileAccessIteratorINS_11MatrixShapeILi32ELi16EEEdNS_6layout11ColumnMajorELi1ENS8_31PitchLinearWarpStripedThreadMapINS_16PitchLinearShapeILi32ELi16EEELi128ENSG_ILi16ELi2EEELi1EEENS_5ArrayIdLi1ELb1EEELb0ENSD_9NoPermuteEEENS9_25RegularTileAccessIteratorISC_dNSD_43ColumnMajorTensorOpMultiplicandCongruous64bELi1ESJ_Li8EEELNS_4arch14CacheOperation4KindE0ENSA_INSB_ILi16ELi32EEEdNSD_8RowMajorELi0ESJ_SL_Lb0ESM_EENSO_ISU_dNSD_40RowMajorTensorOpMultiplicandCongruous64bELi0ESJ_Li8EEELST_0EdSV_NS4_9MmaPolicyINS1_4warp11MmaTensorOpINS6_ILi16ELi16ELi16EEEdSP_dSX_dSV_NS10_17MmaTensorOpPolicyINSR_3MmaINS6_ILi8ELi8ELi4EEELi32EdSV_dSE_dSV_NSR_13OpMultiplyAddEEENSB_ILi1ELi1EEEEELi1ELb0EbEENSB_ILi0ELi0EEES1B_Li1EEELi3ELNS1_23SharedMemoryClearOptionE0EbEES1E_NS_8epilogue11threadblock8EpilogueIS7_S1A_Li1ENS1G_27PredicatedTileIteratorBlas3INS1G_26OutputTileOptimalThreadMapINS1G_15OutputTileShapeILi32ELi8ELi2ELi1ELi1EEENS1K_ILi1ELi2ELi1ELi1ELi2EEELi128ELi1ELi64EEEdLNS_8BlasModeE1EEENS1F_4warp24FragmentIteratorTensorOpIS12_S15_dNSK_IdLi2ELb1EEESV_EENS1Q_20TileIteratorTensorOpIS12_S15_dSV_EENS1G_18SharedLoadIteratorINS1N_18CompactedThreadMapEdLi8EEENS1F_6thread17LinearCombinationIdLi1EddLNS1Z_9ScaleType4KindE0ELNS_15FloatRoundStyleE2EdEENSB_ILi0ELi4EEELi1ELi1EEENS4_30GemmIdentityThreadblockSwizzleILi1EEELNS_8FillModeE2ELS1O_1EEEEEvNT_6ParamsE,"a",@progbits
	.sectionflags	@""
	.align	4
.nv.constant0._ZN7cutlass6KernelINS_4gemm6kernel15Rank2KUniversalINS1_11threadblock13MmaMultistageINS1_9GemmShapeILi32ELi32ELi16EEENS_9transform11threadblock28PredicatedTileAccessIteratorINS_11MatrixShapeILi32ELi16EEEdNS_6layout11ColumnMajorELi1ENS8_31PitchLinearWarpStripedThreadMapINS_16PitchLinearShapeILi32ELi16EEELi128ENSG_ILi16ELi2EEELi1EEENS_5ArrayIdLi1ELb1EEELb0ENSD_9NoPermuteEEENS9_25RegularTileAccessIteratorISC_dNSD_43ColumnMajorTensorOpMultiplicandCongruous64bELi1ESJ_Li8EEELNS_4arch14CacheOperation4KindE0ENSA_INSB_ILi16ELi32EEEdNSD_8RowMajorELi0ESJ_SL_Lb0ESM_EENSO_ISU_dNSD_40RowMajorTensorOpMultiplicandCongruous64bELi0ESJ_Li8EEELST_0EdSV_NS4_9MmaPolicyINS1_4warp11MmaTensorOpINS6_ILi16ELi16ELi16EEEdSP_dSX_dSV_NS10_17MmaTensorOpPolicyINSR_3MmaINS6_ILi8ELi8ELi4EEELi32EdSV_dSE_dSV_NSR_13OpMultiplyAddEEENSB_ILi1ELi1EEEEELi1ELb0EbEENSB_ILi0ELi0EEES1B_Li1EEELi3ELNS1_23SharedMemoryClearOptionE0EbEES1E_NS_8epilogue11threadblock8EpilogueIS7_S1A_Li1ENS1G_27PredicatedTileIteratorBlas3INS1G_26OutputTileOptimalThreadMapINS1G_15OutputTileShapeILi32ELi8ELi2ELi1ELi1EEENS1K_ILi1ELi2ELi1ELi1ELi2EEELi128ELi1ELi64EEEdLNS_8BlasModeE1EEENS1F_4warp24FragmentIteratorTensorOpIS12_S15_dNSK_IdLi2ELb1EEESV_EENS1Q_20TileIteratorTensorOpIS12_S15_dSV_EENS1G_18SharedLoadIteratorINS1N_18CompactedThreadMapEdLi8EEENS1F_6thread17LinearCombinationIdLi1EddLNS1Z_9ScaleType4KindE0ELNS_15FloatRoundStyleE2EdEENSB_ILi0ELi4EEELi1ELi1EEENS4_30GemmIdentityThreadblockSwizzleILi1EEELNS_8FillModeE2ELS1O_1EEEEEvNT_6ParamsE:
	.zero		960


//--------------------- SYMBOLS --------------------------

	.type		.nv.reservedSmem.offset0,@object
	.size		.nv.reservedSmem.offset0,0x4
